def attn_fwd(
    Q,
    K,
    V,
    Out,
    Lse,
    sm_scale,
    stride_qz,
    stride_qh,
    stride_qm,
    stride_qk,
    stride_kz,
    stride_kh,
    stride_kn,
    stride_kk,
    stride_vz,
    stride_vh,
    stride_vn,
    stride_vk,
    stride_oz,
    stride_oh,
    stride_om,
    stride_ok,
    seqlen_q,
    seqlen_k,
    BLOCK_M: tl.constexpr,
    BLOCK_N: tl.constexpr,
    HEAD_DIM: tl.constexpr,
    CAUSAL: tl.constexpr,
):
    start_m = tl.program_id(0)
    off_hz = tl.program_id(1)
    q_off = off_hz * stride_qh
    k_off = off_hz * stride_kh
    v_off = off_hz * stride_vh
    offs_m = start_m * BLOCK_M + tl.arange(0, BLOCK_M)
    offs_d = tl.arange(0, HEAD_DIM)
    offs_n = tl.arange(0, BLOCK_N)
    q_ptrs = Q + q_off + offs_m[:, None] * stride_qm + offs_d[None, :] * stride_qk
    k_ptrs = K + k_off + offs_d[:, None] * stride_kk + offs_n[None, :] * stride_kn
    v_ptrs = V + v_off + offs_n[:, None] * stride_vn + offs_d[None, :] * stride_vk
    m_i = tl.full([BLOCK_M], float("-inf"), dtype=tl.float32)
    l_i = tl.zeros([BLOCK_M], dtype=tl.float32) + 1.0
    acc = tl.zeros([BLOCK_M, HEAD_DIM], dtype=tl.float32)
    q = tl.load(q_ptrs)
    acc, l_i, m_i = _attn_fwd_inner(
        acc,
        l_i,
        m_i,
        q,
        k_ptrs,
        v_ptrs,
        sm_scale,
        stride_kn,
        stride_vn,
        start_m,
        seqlen_k,
        BLOCK_M,
        BLOCK_N,
        HEAD_DIM,
        CAUSAL,
    )
    acc = acc / l_i[:, None]
    lse = m_i + tl.math.log2(l_i) / 1.4426950408889634
    o_ptrs = (
        Out
        + off_hz * stride_oh
        + offs_m[:, None] * stride_om
        + offs_d[None, :] * stride_ok
    )
    tl.store(o_ptrs, acc.to(Out.dtype.element_ty))
    tl.store(Lse + off_hz * seqlen_q + offs_m, lse)

# config = {"BLOCK_M": 64, "BLOCK_N": 32, "HEAD_DIM": 256, "arch": "sm_90", "causal": false, "dtype": "bf16", "num_stages": 3, "num_warps": 8}
# arch = sm_90


// ===== COMPILED SASS (sm_90a) =====

	.target	sm_90a

	.elftype	@"ET_EXEC"


//--------------------- .note.nv.tkinfo           --------------------------
	.section	.note.nv.tkinfo,"",@"SHT_NOTE"
	.sectionflags	@"SHF_NOTE_NV_TKINFO"
	.tkinfo
        /*0018*/ 	.word	0x00000002
        /*0030*/ 	.string	""
        /*0030*/ 	.string	"ptxas"
        /*0030*/ 	.string	"Cuda compilation tools, release 13.0, V13.0.88"
        /*0030*/ 	.string	"Build cuda_13.0.r13.0/compiler.36424714_0"
        /*0030*/ 	.string	"-v  -suppress-debug-info  -lineinfo  -arch sm_90a "



//--------------------- .note.nv.cuinfo           --------------------------
	.section	.note.nv.cuinfo,"",@"SHT_NOTE"
	.sectionflags	@"SHF_NOTE_NV_CUINFO"
        /*0018*/ 	.short	0x0002
        /*001a*/ 	.short	0x005a
        /*001c*/ 	.short	0x0082
	.zero		2


//--------------------- .nv.info                  --------------------------
	.section	.nv.info,"",@"SHT_CUDA_INFO"
	.align	4


	//----- nvinfo : EIATTR_REGCOUNT
	.align		4
        /*0000*/ 	.byte	0x04, 0x2f
        /*0002*/ 	.short	(.L_2 - .L_1)
	.align		4
.L_1:
        /*0004*/ 	.word	index@(attn_fwd)
        /*0008*/ 	.word	0x000000ff


	//----- nvinfo : EIATTR_FRAME_SIZE
	.align		4
.L_2:
        /*000c*/ 	.byte	0x04, 0x11
        /*000e*/ 	.short	(.L_4 - .L_3)
	.align		4
.L_3:
        /*0010*/ 	.word	index@(attn_fwd)
        /*0014*/ 	.word	0x00000088


	//----- nvinfo : EIATTR_MIN_STACK_SIZE
	.align		4
.L_4:
        /*0018*/ 	.byte	0x04, 0x12
        /*001a*/ 	.short	(.L_6 - .L_5)
	.align		4
.L_5:
        /*001c*/ 	.word	index@(attn_fwd)
        /*0020*/ 	.word	0x00000088
.L_6:


//--------------------- .nv.compat                --------------------------
	.section	.nv.compat,"",@"SHT_CUDA_COMPAT_INFO"
	.align	4
        /*0000*/ 	.byte	0x02, 0x09, 0x01, 0x00, 0x02, 0x02, 0x04, 0x00, 0x02, 0x05, 0x05, 0x00, 0x03, 0x07, 0x01, 0x01
        /*0010*/ 	.byte	0x02, 0x03, 0x00, 0x00, 0x02, 0x06, 0x01, 0x00, 0x04, 0x0b, 0x08, 0x00, 0x00, 0x00, 0x00, 0x00
        /*0020*/ 	.byte	0x00, 0x00, 0x00, 0x00


//--------------------- .nv.info.attn_fwd         --------------------------
	.section	.nv.info.attn_fwd,"",@"SHT_CUDA_INFO"
	.sectionflags	@""
	.align	4


	//----- nvinfo : EIATTR_CUDA_API_VERSION
	.align		4
        /*0000*/ 	.byte	0x04, 0x37
        /*0002*/ 	.short	(.L_8 - .L_7)
.L_7:
        /*0004*/ 	.word	0x00000082


	//----- nvinfo : EIATTR_KPARAM_INFO
	.align		4
.L_8:
        /*0008*/ 	.byte	0x04, 0x17
        /*000a*/ 	.short	(.L_10 - .L_9)
.L_9:
        /*000c*/ 	.word	0x00000000
        /*0010*/ 	.short	0x0019
        /*0012*/ 	.short	0x0080
        /*0014*/ 	.byte	0x00, 0xf4, 0x21, 0x00


	//----- nvinfo : EIATTR_KPARAM_INFO
	.align		4
.L_10:
        /*0018*/ 	.byte	0x04, 0x17
        /*001a*/ 	.short	(.L_12 - .L_11)
.L_11:
        /*001c*/ 	.word	0x00000000
        /*0020*/ 	.short	0x0018
        /*0022*/ 	.short	0x0078
        /*0024*/ 	.byte	0x00, 0xf4, 0x21, 0x00


	//----- nvinfo : EIATTR_KPARAM_INFO
	.align		4
.L_12:
        /*0028*/ 	.byte	0x04, 0x17
        /*002a*/ 	.short	(.L_14 - .L_13)
.L_13:
        /*002c*/ 	.word	0x00000000
        /*0030*/ 	.short	0x0017
        /*0032*/ 	.short	0x0070
        /*0034*/ 	.byte	0x00, 0xf0, 0x11, 0x00


	//----- nvinfo : EIATTR_KPARAM_INFO
	.align		4
.L_14:
        /*0038*/ 	.byte	0x04, 0x17
        /*003a*/ 	.short	(.L_16 - .L_15)
.L_15:
        /*003c*/ 	.word	0x00000000
        /*0040*/ 	.short	0x0016
        /*0042*/ 	.short	0x006c
        /*0044*/ 	.byte	0x00, 0xf0, 0x11, 0x00


	//----- nvinfo : EIATTR_KPARAM_INFO
	.align		4
.L_16:
        /*0048*/ 	.byte	0x04, 0x17
        /*004a*/ 	.short	(.L_18 - .L_17)
.L_17:
        /*004c*/ 	.word	0x00000000
        /*0050*/ 	.short	0x0015
        /*0052*/ 	.short	0x0068
        /*0054*/ 	.byte	0x00, 0xf0, 0x11, 0x00


	//----- nvinfo : EIATTR_KPARAM_INFO
	.align		4
.L_18:
        /*0058*/ 	.byte	0x04, 0x17
        /*005a*/ 	.short	(.L_20 - .L_19)
.L_19:
        /*005c*/ 	.word	0x00000000
        /*0060*/ 	.short	0x0014
        /*0062*/ 	.short	0x0064
        /*0064*/ 	.byte	0x00, 0xf0, 0x11, 0x00


	//----- nvinfo : EIATTR_KPARAM_INFO
	.align		4
.L_20:
        /*0068*/ 	.byte	0x04, 0x17
        /*006a*/ 	.short	(.L_22 - .L_21)
.L_21:
        /*006c*/ 	.word	0x00000000
        /*0070*/ 	.short	0x0013
        /*0072*/ 	.short	0x0060
        /*0074*/ 	.byte	0x00, 0xf0, 0x11, 0x00


	//----- nvinfo : EIATTR_KPARAM_INFO
	.align		4
.L_22:
        /*0078*/ 	.byte	0x04, 0x17
        /*007a*/ 	.short	(.L_24 - .L_23)
.L_23:
        /*007c*/ 	.word	0x00000000
        /*0080*/ 	.short	0x0012
        /*0082*/ 	.short	0x005c
        /*0084*/ 	.byte	0x00, 0xf0, 0x11, 0x00


	//----- nvinfo : EIATTR_KPARAM_INFO
	.align		4
.L_24:
        /*0088*/ 	.byte	0x04, 0x17
        /*008a*/ 	.short	(.L_26 - .L_25)
.L_25:
        /*008c*/ 	.word	0x00000000
        /*0090*/ 	.short	0x0011
        /*0092*/ 	.short	0x0058
        /*0094*/ 	.byte	0x00, 0xf0, 0x11, 0x00


	//----- nvinfo : EIATTR_KPARAM_INFO
	.align		4
.L_26:
        /*0098*/ 	.byte	0x04, 0x17
        /*009a*/ 	.short	(.L_28 - .L_27)
.L_27:
        /*009c*/ 	.word	0x00000000
        /*00a0*/ 	.short	0x0010
        /*00a2*/ 	.short	0x0054
        /*00a4*/ 	.byte	0x00, 0xf0, 0x11, 0x00


	//----- nvinfo : EIATTR_KPARAM_INFO
	.align		4
.L_28:
        /*00a8*/ 	.byte	0x04, 0x17
        /*00aa*/ 	.short	(.L_30 - .L_29)
.L_29:
        /*00ac*/ 	.word	0x00000000
        /*00b0*/ 	.short	0x000f
        /*00b2*/ 	.short	0x0050
        /*00b4*/ 	.byte	0x00, 0xf0, 0x11, 0x00


	//----- nvinfo : EIATTR_KPARAM_INFO
	.align		4
.L_30:
        /*00b8*/ 	.byte	0x04, 0x17
        /*00ba*/ 	.short	(.L_32 - .L_31)
.L_31:
        /*00bc*/ 	.word	0x00000000
        /*00c0*/ 	.short	0x000e
        /*00c2*/ 	.short	0x004c
        /*00c4*/ 	.byte	0x00, 0xf0, 0x11, 0x00


	//----- nvinfo : EIATTR_KPARAM_INFO
	.align		4
.L_32:
        /*00c8*/ 	.byte	0x04, 0x17
        /*00ca*/ 	.short	(.L_34 - .L_33)
.L_33:
        /*00cc*/ 	.word	0x00000000
        /*00d0*/ 	.short	0x000d
        /*00d2*/ 	.short	0x0048
        /*00d4*/ 	.byte	0x00, 0xf0, 0x11, 0x00


	//----- nvinfo : EIATTR_KPARAM_INFO
	.align		4
.L_34:
        /*00d8*/ 	.byte	0x04, 0x17
        /*00da*/ 	.short	(.L_36 - .L_35)
.L_35:
        /*00dc*/ 	.word	0x00000000
        /*00e0*/ 	.short	0x000c
        /*00e2*/ 	.short	0x0044
        /*00e4*/ 	.byte	0x00, 0xf0, 0x11, 0x00


	//----- nvinfo : EIATTR_KPARAM_INFO
	.align		4
.L_36:
        /*00e8*/ 	.byte	0x04, 0x17
        /*00ea*/ 	.short	(.L_38 - .L_37)
.L_37:
        /*00ec*/ 	.word	0x00000000
        /*00f0*/ 	.short	0x000b
        /*00f2*/ 	.short	0x0040
        /*00f4*/ 	.byte	0x00, 0xf0, 0x11, 0x00


	//----- nvinfo : EIATTR_KPARAM_INFO
	.align		4
.L_38:
        /*00f8*/ 	.byte	0x04, 0x17
        /*00fa*/ 	.short	(.L_40 - .L_39)
.L_39:
        /*00fc*/ 	.word	0x00000000
        /*0100*/ 	.short	0x000a
        /*0102*/ 	.short	0x003c
        /*0104*/ 	.byte	0x00, 0xf0, 0x11, 0x00


	//----- nvinfo : EIATTR_KPARAM_INFO
	.align		4
.L_40:
        /*0108*/ 	.byte	0x04, 0x17
        /*010a*/ 	.short	(.L_42 - .L_41)
.L_41:
        /*010c*/ 	.word	0x00000000
        /*0110*/ 	.short	0x0009
        /*0112*/ 	.short	0x0038
        /*0114*/ 	.byte	0x00, 0xf0, 0x11, 0x00


	//----- nvinfo : EIATTR_KPARAM_INFO
	.align		4
.L_42:
        /*0118*/ 	.byte	0x04, 0x17
        /*011a*/ 	.short	(.L_44 - .L_43)
.L_43:
        /*011c*/ 	.word	0x00000000
        /*0120*/ 	.short	0x0008
        /*0122*/ 	.short	0x0034
        /*0124*/ 	.byte	0x00, 0xf0, 0x11, 0x00


	//----- nvinfo : EIATTR_KPARAM_INFO
	.align		4
.L_44:
        /*0128*/ 	.byte	0x04, 0x17
        /*012a*/ 	.short	(.L_46 - .L_45)
.L_45:
        /*012c*/ 	.word	0x00000000
        /*0130*/ 	.short	0x0007
        /*0132*/ 	.short	0x0030
        /*0134*/ 	.byte	0x00, 0xf0, 0x11, 0x00


	//----- nvinfo : EIATTR_KPARAM_INFO
	.align		4
.L_46:
        /*0138*/ 	.byte	0x04, 0x17
        /*013a*/ 	.short	(.L_48 - .L_47)
.L_47:
        /*013c*/ 	.word	0x00000000
        /*0140*/ 	.short	0x0006
        /*0142*/ 	.short	0x002c
        /*0144*/ 	.byte	0x00, 0xf0, 0x11, 0x00


	//----- nvinfo : EIATTR_KPARAM_INFO
	.align		4
.L_48:
        /*0148*/ 	.byte	0x04, 0x17
        /*014a*/ 	.short	(.L_50 - .L_49)
.L_49:
        /*014c*/ 	.word	0x00000000
        /*0150*/ 	.short	0x0005
        /*0152*/ 	.short	0x0028
        /*0154*/ 	.byte	0x00, 0xf0, 0x11, 0x00


	//----- nvinfo : EIATTR_KPARAM_INFO
	.align		4
.L_50:
        /*0158*/ 	.byte	0x04, 0x17
        /*015a*/ 	.short	(.L_52 - .L_51)
.L_51:
        /*015c*/ 	.word	0x00000000
        /*0160*/ 	.short	0x0004
        /*0162*/ 	.short	0x0020
        /*0164*/ 	.byte	0x00, 0xf4, 0x21, 0x00


	//----- nvinfo : EIATTR_KPARAM_INFO
	.align		4
.L_52:
        /*0168*/ 	.byte	0x04, 0x17
        /*016a*/ 	.short	(.L_54 - .L_53)
.L_53:
        /*016c*/ 	.word	0x00000000
        /*0170*/ 	.short	0x0003
        /*0172*/ 	.short	0x0018
        /*0174*/ 	.byte	0x00, 0xf4, 0x21, 0x00


	//----- nvinfo : EIATTR_KPARAM_INFO
	.align		4
.L_54:
        /*0178*/ 	.byte	0x04, 0x17
        /*017a*/ 	.short	(.L_56 - .L_55)
.L_55:
        /*017c*/ 	.word	0x00000000
        /*0180*/ 	.short	0x0002
        /*0182*/ 	.short	0x0010
        /*0184*/ 	.byte	0x00, 0xf4, 0x21, 0x00


	//----- nvinfo : EIATTR_KPARAM_INFO
	.align		4
.L_56:
        /*0188*/ 	.byte	0x04, 0x17
        /*018a*/ 	.short	(.L_58 - .L_57)
.L_57:
        /*018c*/ 	.word	0x00000000
        /*0190*/ 	.short	0x0001
        /*0192*/ 	.short	0x0008
        /*0194*/ 	.byte	0x00, 0xf4, 0x21, 0x00


	//----- nvinfo : EIATTR_KPARAM_INFO
	.align		4
.L_58:
        /*0198*/ 	.byte	0x04, 0x17
        /*019a*/ 	.short	(.L_60 - .L_59)
.L_59:
        /*019c*/ 	.word	0x00000000
        /*01a0*/ 	.short	0x0000
        /*01a2*/ 	.short	0x0000
        /*01a4*/ 	.byte	0x00, 0xf4, 0x21, 0x00


	//----- nvinfo : EIATTR_SPARSE_MMA_MASK
	.align		4
.L_60:
        /*01a8*/ 	.byte	0x03, 0x50
        /*01aa*/ 	.short	0x0000


	//----- nvinfo : EIATTR_MAXREG_COUNT
	.align		4
        /*01ac*/ 	.byte	0x03, 0x1b
        /*01ae*/ 	.short	0x00ff


	//----- nvinfo : EIATTR_NUM_BARRIERS
	.align		4
        /*01b0*/ 	.byte	0x02, 0x4c
        /*01b2*/ 	.byte	0x01
	.zero		1


	//----- nvinfo : EIATTR_ANNOTATIONS
	.align		4
        /*01b4*/ 	.byte	0x04, 0x55
        /*01b6*/ 	.short	(.L_62 - .L_61)


	//   ....[0]....
.L_61:
        /*01b8*/ 	.word	0x00000001
        /*01bc*/ 	.byte	0x10, 0x13, 0x00, 0x00, 0x01, 0x00, 0x00, 0x00, 0x20, 0x13, 0x00, 0x00, 0x01, 0x00, 0x00, 0x00
        /* <DEDUP_REMOVED lines=17> */
        /*02dc*/ 	.byte	0xe0, 0x5c, 0x00, 0x00, 0x01, 0x00, 0x00, 0x00, 0x90, 0x88, 0x00, 0x00


	//----- nvinfo : EIATTR_MERCURY_ISA_VERSION
	.align		4
.L_62:
        /*02e8*/ 	.byte	0x03, 0x5f
        /*02ea*/ 	.short	0x0101


	//----- nvinfo : EIATTR_COOP_GROUP_MASK_REGIDS
	.align		4
        /*02ec*/ 	.byte	0x04, 0x29
        /*02ee*/ 	.short	(.L_64 - .L_63)


	//   ....[0]....
.L_63:
        /*02f0*/ 	.word	0xffffffff


	//   ....[1]....
        /*02f4*/ 	.word	0xffffffff


	//   ....[2]....
        /*02f8*/ 	.word	0xffffffff


	//   ....[3]....
        /*02fc*/ 	.word	0xffffffff


	//   ....[4]....
        /*0300*/ 	.word	0xffffffff


	//   ....[5]....
        /*0304*/ 	.word	0xffffffff


	//   ....[6]....
        /*0308*/ 	.word	0xffffffff


	//   ....[7]....
        /*030c*/ 	.word	0xffffffff


	//----- nvinfo : EIATTR_COOP_GROUP_INSTR_OFFSETS
	.align		4
.L_64:
        /*0310*/ 	.byte	0x04, 0x28
        /*0312*/ 	.short	(.L_66 - .L_65)


	//   ....[0]....
.L_65:
        /*0314*/ 	.word	0x00004df0


	//   ....[1]....
        /*0318*/ 	.word	0x00004f20


	//   ....[2]....
        /*031c*/ 	.word	0x00004f60


	//   ....[3]....
        /*0320*/ 	.word	0x00004f80


	//   ....[4]....
        /*0324*/ 	.word	0x00005b80


	//   ....[5]....
        /*0328*/ 	.word	0x00005b90


	//   ....[6]....
        /*032c*/ 	.word	0x00005bd0


	//   ....[7]....
        /*0330*/ 	.word	0x00005be0


	//----- nvinfo : EIATTR_EXIT_INSTR_OFFSETS
	.align		4
.L_66:
        /*0334*/ 	.byte	0x04, 0x1c
        /*0336*/ 	.short	(.L_68 - .L_67)


	//   ....[0]....
.L_67:
        /*0338*/ 	.word	0x00008880


	//   ....[1]....
        /*033c*/ 	.word	0x00008940


	//----- nvinfo : EIATTR_REQNTID
	.align		4
.L_68:
        /*0340*/ 	.byte	0x04, 0x10
        /*0342*/ 	.short	(.L_70 - .L_69)
.L_69:
        /*0344*/ 	.word	0x00000100
        /*0348*/ 	.word	0x00000001
        /*034c*/ 	.word	0x00000001


	//----- nvinfo : EIATTR_CBANK_PARAM_SIZE
	.align		4
.L_70:
        /*0350*/ 	.byte	0x03, 0x19
        /*0352*/ 	.short	0x0088


	//----- nvinfo : EIATTR_PARAM_CBANK
	.align		4
        /*0354*/ 	.byte	0x04, 0x0a
        /*0356*/ 	.short	(.L_72 - .L_71)
	.align		4
.L_71:
        /*0358*/ 	.word	index@(.nv.constant0.attn_fwd)
        /*035c*/ 	.short	0x0210
        /*035e*/ 	.short	0x0088


	//----- nvinfo : EIATTR_SW_WAR
	.align		4
.L_72:
        /*0360*/ 	.byte	0x04, 0x36
        /*0362*/ 	.short	(.L_74 - .L_73)
.L_73:
        /*0364*/ 	.word	0x00000008
.L_74:


//--------------------- .nv.callgraph             --------------------------
	.section	.nv.callgraph,"",@"SHT_CUDA_CALLGRAPH"
	.align	4
	.sectionentsize	8
	.align		4
        /*0000*/ 	.word	0x00000000
	.align		4
        /*0004*/ 	.word	0xffffffff
	.align		4
        /*0008*/ 	.word	0x00000000
	.align		4
        /*000c*/ 	.word	0xfffffffe
	.align		4
        /*0010*/ 	.word	0x00000000
	.align		4
        /*0014*/ 	.word	0xfffffffd
	.align		4
        /*0018*/ 	.word	0x00000000
	.align		4
        /*001c*/ 	.word	0xfffffffc


//--------------------- .nv.constant4             --------------------------
	.section	.nv.constant4,"a",@progbits
	.align	8
	.align		8
.nv.constant4:
        /*0000*/ 	.dword	_$_str


//--------------------- .text.attn_fwd            --------------------------
	.section	.text.attn_fwd,"ax",@progbits
	.align	128
        .global         attn_fwd
        .type           attn_fwd,@function
        .size           attn_fwd,(.L_x_3 - attn_fwd)
        .other          attn_fwd,@"STO_CUDA_ENTRY STV_DEFAULT"
attn_fwd:
.text.attn_fwd:
[----:B------:R-:W0:Y:S01]  /*0000*/  LDC R1, c[0x0][0x28] ;  /* 0x00000a00ff017b82 */ /* 0x000e220000000800 */
[----:B------:R-:W1:Y:S07]  /*0010*/  S2R R107, SR_TID.X ;  /* 0x00000000006b7919 */ /* 0x000e6e0000002100 */
[----:B------:R-:W2:Y:S01]  /*0020*/  LDC.64 R4, c[0x0][0x240] ;  /* 0x00009000ff047b82 */ /* 0x000ea20000000a00 */
[----:B------:R-:W-:Y:S01]  /*0030*/  ULDC.64 UR60, c[0x0][0x208] ;  /* 0x00008200003c7ab9 */ /* 0x000fe20000000a00 */
[----:B0-----:R-:W-:Y:S01]  /*0040*/  VIADD R1, R1, 0xffffff78 ;  /* 0xffffff7801017836 */ /* 0x001fe20000000000 */
[----:B------:R-:W0:Y:S01]  /*0050*/  S2R R3, SR_CTAID.X ;  /* 0x0000000000037919 */ /* 0x000e220000002500 */
[----:B------:R-:W2:Y:S04]  /*0060*/  S2R R109, SR_CTAID.Y ;  /* 0x00000000006d7919 */ /* 0x000ea80000002600 */
[----:B------:R-:W3:Y:S08]  /*0070*/  LDC R6, c[0x0][0x248] ;  /* 0x00009200ff067b82 */ /* 0x000ef00000000800 */
[----:B------:R-:W4:Y:S01]  /*0080*/  LDC.64 R12, c[0x0][0x210] ;  /* 0x00008400ff0c7b82 */ /* 0x000f220000000a00 */
[----:B-1----:R-:W-:-:S02]  /*0090*/  LOP3.LUT R2, R107, 0x3f, RZ, 0xc0, !PT ;  /* 0x0000003f6b027812 */ /* 0x002fc400078ec0ff */
[----:B------:R-:W-:-:S03]  /*00a0*/  SHF.R.U32.HI R0, RZ, 0x6, R107 ;  /* 0x00000006ff007819 */ /* 0x000fc6000001166b */
[----:B0-----:R-:W-:Y:S01]  /*00b0*/  IMAD R7, R3, 0x40, R2 ;  /* 0x0000004003077824 */ /* 0x001fe200078e0202 */
[----:B------:R-:W-:Y:S01]  /*00c0*/  SGXT.U32 R3, R0, 0x2 ;  /* 0x000000020003781a */ /* 0x000fe20000000000 */
[----:B--2---:R-:W-:Y:S02]  /*00d0*/  IMAD R0, R109, R4, RZ ;  /* 0x000000046d007224 */ /* 0x004fe400078e02ff */
[----:B------:R-:W-:Y:S02]  /*00e0*/  IMAD R4, R7, R5, RZ ;  /* 0x0000000507047224 */ /* 0x000fe400078e02ff */
[----:B---3--:R-:W-:Y:S02]  /*00f0*/  IMAD R9, R3, R6, RZ ;  /* 0x0000000603097224 */ /* 0x008fe400078e02ff */
[----:B------:R-:W-:Y:S02]  /*0100*/  IMAD.SHL.U32 R3, R0, 0x2, RZ ;  /* 0x0000000200037824 */ /* 0x000fe400078e00ff */
[----:B------:R-:W-:-:S02]  /*0110*/  IMAD.SHL.U32 R5, R4, 0x2, RZ ;  /* 0x0000000204057824 */ /* 0x000fc400078e00ff */
[----:B------:R-:W-:-:S04]  /*0120*/  IMAD.HI R0, R0, 0x2, RZ ;  /* 0x0000000200007827 */ /* 0x000fc800078e02ff */
[----:B------:R-:W-:Y:S01]  /*0130*/  IMAD.HI R7, R4, 0x2, RZ ;  /* 0x0000000204077827 */ /* 0x000fe200078e02ff */
[----:B----4-:R-:W-:-:S03]  /*0140*/  IADD3 R4, P0, P1, R5, R12, R3 ;  /* 0x0000000c05047210 */ /* 0x010fc6000791e003 */
[C---:B------:R-:W-:Y:S01]  /*0150*/  IMAD R11, R6.reuse, 0x4, R9 ;  /* 0x00000004060b7824 */ /* 0x040fe200078e0209 */
[----:B------:R-:W-:Y:S02]  /*0160*/  IADD3.X R0, R7, R13, R0, P0, P1 ;  /* 0x0000000d07007210 */ /* 0x000fe400007e2400 */
[----:B------:R-:W-:Y:S01]  /*0170*/  LEA R8, P0, R9, R4, 0x1 ;  /* 0x0000000409087211 */ /* 0x000fe200078008ff */
[----:B------:R-:W-:-:S03]  /*0180*/  IMAD R3, R6, 0x4, R11 ;  /* 0x0000000406037824 */ /* 0x000fc600078e020b */
[----:B------:R-:W-:Y:S01]  /*0190*/  LEA.HI.X.SX32 R9, R9, R0, 0x1, P0 ;  /* 0x0000000009097211 */ /* 0x000fe200000f0eff */
[C---:B------:R-:W-:Y:S01]  /*01a0*/  IMAD R7, R6.reuse, 0x4, R3 ;  /* 0x0000000406077824 */ /* 0x040fe200078e0203 */
[-C--:B------:R-:W-:Y:S02]  /*01b0*/  LEA R10, P0, R11, R4.reuse, 0x1 ;  /* 0x000000040b0a7211 */ /* 0x080fe400078008ff */
[----:B------:R-:W-:Y:S01]  /*01c0*/  LEA R12, P1, R3, R4, 0x1 ;  /* 0x00000004030c7211 */ /* 0x000fe200078208ff */
[C---:B------:R-:W-:Y:S01]  /*01d0*/  IMAD R17, R6.reuse, 0x4, R7 ;  /* 0x0000000406117824 */ /* 0x040fe200078e0207 */
[----:B------:R-:W-:Y:S02]  /*01e0*/  LEA.HI.X.SX32 R11, R11, R0, 0x1, P0 ;  /* 0x000000000b0b7211 */ /* 0x000fe400000f0eff */
[----:B------:R-:W-:Y:S01]  /*01f0*/  LEA R14, P0, R7, R4, 0x1 ;  /* 0x00000004070e7211 */ /* 0x000fe200078008ff */
[----:B------:R-:W-:Y:S01]  /*0200*/  IMAD R19, R6, 0x4, R17 ;  /* 0x0000000406137824 */ /* 0x000fe200078e0211 */
[----:B------:R-:W-:-:S02]  /*0210*/  LEA.HI.X.SX32 R13, R3, R0, 0x1, P1 ;  /* 0x00000000030d7211 */ /* 0x000fc400008f0eff */
[----:B------:R-:W-:Y:S01]  /*0220*/  LEA.HI.X.SX32 R15, R7, R0, 0x1, P0 ;  /* 0x00000000070f7211 */ /* 0x000fe200000f0eff */
[C---:B------:R-:W-:Y:S01]  /*0230*/  IMAD R21, R6.reuse, 0x4, R19 ;  /* 0x0000000406157824 */ /* 0x040fe200078e0213 */
[C---:B------:R-:W-:Y:S01]  /*0240*/  LEA R16, P0, R17.reuse, R4, 0x1 ;  /* 0x0000000411107211 */ /* 0x040fe200078008ff */
[----:B------:R0:W2:Y:S02]  /*0250*/  LDG.E.U16 R5, desc[UR60][R12.64] ;  /* 0x0000003c0c057981 */ /* 0x0000a4000c1e1500 */
[----:B------:R-:W-:Y:S01]  /*0260*/  IMAD R23, R6, 0x4, R21 ;  /* 0x0000000406177824 */ /* 0x000fe200078e0215 */
[----:B------:R-:W-:Y:S01]  /*0270*/  LEA.HI.X.SX32 R17, R17, R0, 0x1, P0 ;  /* 0x0000000011117211 */ /* 0x000fe200000f0eff */
[----:B------:R-:W3:Y:S01]  /*0280*/  LDG.E.U16 R3, desc[UR60][R8.64] ;  /* 0x0000003c08037981 */ /* 0x000ee2000c1e1500 */
[----:B------:R-:W-:-:S03]  /*0290*/  LEA R18, P0, R19, R4, 0x1 ;  /* 0x0000000413127211 */ /* 0x000fc600078008ff */
[----:B------:R-:W4:Y:S01]  /*02a0*/  LDG.E.U16 R7, desc[UR60][R10.64] ;  /* 0x0000003c0a077981 */ /* 0x000f22000c1e1500 */
[----:B------:R-:W-:Y:S01]  /*02b0*/  LEA.HI.X.SX32 R19, R19, R0, 0x1, P0 ;  /* 0x0000000013137211 */ /* 0x000fe200000f0eff */
[----:B0-----:R-:W-:Y:S01]  /*02c0*/  IMAD R13, R6, 0x4, R23 ;  /* 0x00000004060d7824 */ /* 0x001fe200078e0217 */
[C---:B------:R-:W-:Y:S01]  /*02d0*/  LEA R22, P0, R23.reuse, R4, 0x1 ;  /* 0x0000000417167211 */ /* 0x040fe200078008ff */
[----:B------:R0:W5:Y:S03]  /*02e0*/  LDG.E.U16 R8, desc[UR60][R14.64] ;  /* 0x0000003c0e087981 */ /* 0x000166000c1e1500 */
[----:B------:R-:W-:Y:S02]  /*02f0*/  LEA.HI.X.SX32 R23, R23, R0, 0x1, P0 ;  /* 0x0000000017177211 */ /* 0x000fe400000f0eff */
[-C--:B------:R-:W-:Y:S01]  /*0300*/  LEA R24, P0, R13, R4.reuse, 0x1 ;  /* 0x000000040d187211 */ /* 0x080fe200078008ff */
[----:B------:R1:W4:Y:S01]  /*0310*/  LDG.E.U16 R9, desc[UR60][R16.64] ;  /* 0x0000003c10097981 */ /* 0x000322000c1e1500 */
[----:B------:R-:W-:-:S03]  /*0320*/  LEA R20, P1, R21, R4, 0x1 ;  /* 0x0000000415147211 */ /* 0x000fc600078208ff */
[----:B------:R1:W5:Y:S01]  /*0330*/  LDG.E.U16 R10, desc[UR60][R18.64] ;  /* 0x0000003c120a7981 */ /* 0x000362000c1e1500 */
[C---:B0-----:R-:W-:Y:S01]  /*0340*/  IMAD R15, R6.reuse, 0x4, R13 ;  /* 0x00000004060f7824 */ /* 0x041fe200078e020d */
[----:B------:R-:W-:Y:S02]  /*0350*/  LEA.HI.X.SX32 R25, R13, R0, 0x1, P0 ;  /* 0x000000000d197211 */ /* 0x000fe400000f0eff */
[----:B------:R0:W5:Y:S01]  /*0360*/  LDG.E.U16 R12, desc[UR60][R22.64] ;  /* 0x0000003c160c7981 */ /* 0x000162000c1e1500 */
[C---:B------:R-:W-:Y:S01]  /*0370*/  IMAD R29, R6.reuse, 0x4, R15 ;  /* 0x00000004061d7824 */ /* 0x040fe200078e020f */
[C---:B------:R-:W-:Y:S02]  /*0380*/  LEA R26, P0, R15.reuse, R4, 0x1 ;  /* 0x000000040f1a7211 */ /* 0x040fe400078008ff */
[----:B------:R0:W5:Y:S01]  /*0390*/  LDG.E.U16 R13, desc[UR60][R24.64] ;  /* 0x0000003c180d7981 */ /* 0x000162000c1e1500 */
[----:B-1----:R-:W-:Y:S01]  /*03a0*/  IMAD R17, R6, 0x4, R29 ;  /* 0x0000000406117824 */ /* 0x002fe200078e021d */
[----:B------:R-:W-:-:S03]  /*03b0*/  LEA.HI.X.SX32 R27, R15, R0, 0x1, P0 ;  /* 0x000000000f1b7211 */ /* 0x000fc600000f0eff */
[C---:B------:R-:W-:Y:S01]  /*03c0*/  IMAD R19, R6.reuse, 0x4, R17 ;  /* 0x0000000406137824 */ /* 0x040fe200078e0211 */
[----:B------:R-:W-:Y:S01]  /*03d0*/  LEA R30, P0, R17, R4, 0x1 ;  /* 0x00000004111e7211 */ /* 0x000fe200078008ff */
[----:B------:R-:W5:Y:S01]  /*03e0*/  LDG.E.U16 R14, desc[UR60][R26.64] ;  /* 0x0000003c1a0e7981 */ /* 0x000f62000c1e1500 */
[-C--:B------:R-:W-:Y:S02]  /*03f0*/  LEA.HI.X.SX32 R21, R21, R0.reuse, 0x1, P1 ;  /* 0x0000000015157211 */ /* 0x080fe400008f0eff */
[----:B------:R-:W-:Y:S01]  /*0400*/  LEA.HI.X.SX32 R31, R17, R0, 0x1, P0 ;  /* 0x00000000111f7211 */ /* 0x000fe200000f0eff */
[C---:B------:R-:W-:Y:S02]  /*0410*/  IMAD R17, R6.reuse, 0x4, R19 ;  /* 0x0000000406117824 */ /* 0x040fe400078e0213 */
[----:B------:R1:W5:Y:S02]  /*0420*/  LDG.E.U16 R11, desc[UR60][R20.64] ;  /* 0x0000003c140b7981 */ /* 0x000364000c1e1500 */
[C---:B0-----:R-:W-:Y:S01]  /*0430*/  IMAD R23, R6.reuse, 0x4, R17 ;  /* 0x0000000406177824 */ /* 0x041fe200078e0211 */
[-C--:B------:R-:W-:Y:S01]  /*0440*/  LEA R28, P1, R29, R4.reuse, 0x1 ;  /* 0x000000041d1c7211 */ /* 0x080fe200078208ff */
[----:B------:R-:W5:Y:S02]  /*0450*/  LDG.E.U16 R16, desc[UR60][R30.64] ;  /* 0x0000003c1e107981 */ /* 0x000f64000c1e1500 */
[----:B------:R-:W-:Y:S01]  /*0460*/  IMAD R25, R6, 0x4, R23 ;  /* 0x0000000406197824 */ /* 0x000fe200078e0217 */
[----:B-1----:R-:W-:-:S02]  /*0470*/  LEA R20, P0, R19, R4, 0x1 ;  /* 0x0000000413147211 */ /* 0x002fc400078008ff */
[-C--:B------:R-:W-:Y:S02]  /*0480*/  LEA.HI.X.SX32 R29, R29, R0.reuse, 0x1, P1 ;  /* 0x000000001d1d7211 */ /* 0x080fe400008f0eff */
[----:B------:R-:W-:Y:S02]  /*0490*/  LEA.HI.X.SX32 R21, R19, R0, 0x1, P0 ;  /* 0x0000000013157211 */ /* 0x000fe400000f0eff */
[C---:B------:R-:W-:Y:S01]  /*04a0*/  LEA R18, P0, R17.reuse, R4, 0x1 ;  /* 0x0000000411127211 */ /* 0x040fe200078008ff */
[C---:B------:R-:W-:Y:S01]  /*04b0*/  IMAD R27, R6.reuse, 0x4, R25 ;  /* 0x00000004061b7824 */ /* 0x040fe200078e0219 */
[----:B------:R0:W5:Y:S02]  /*04c0*/  LDG.E.U16 R15, desc[UR60][R28.64] ;  /* 0x0000003c1c0f7981 */ /* 0x000164000c1e1500 */
[----:B------:R-:W-:Y:S02]  /*04d0*/  LEA.HI.X.SX32 R19, R17, R0, 0x1, P0 ;  /* 0x0000000011137211 */ /* 0x000fe400000f0eff */
[C---:B------:R-:W-:Y:S01]  /*04e0*/  LEA R24, P0, R25.reuse, R4, 0x1 ;  /* 0x0000000419187211 */ /* 0x040fe200078008ff */
[----:B------:R1:W5:Y:S03]  /*04f0*/  LDG.E.U16 R17, desc[UR60][R20.64] ;  /* 0x0000003c14117981 */ /* 0x000366000c1e1500 */
[----:B------:R-:W-:Y:S01]  /*0500*/  LEA.HI.X.SX32 R25, R25, R0, 0x1, P0 ;  /* 0x0000000019197211 */ /* 0x000fe200000f0eff */
[----:B------:R1:W5:Y:S01]  /*0510*/  LDG.E.U16 R18, desc[UR60][R18.64] ;  /* 0x0000003c12127981 */ /* 0x000362000c1e1500 */
[----:B0-----:R-:W-:Y:S01]  /*0520*/  IMAD R29, R6, 0x4, R27 ;  /* 0x00000004061d7824 */ /* 0x001fe200078e021b */
[----:B------:R-:W-:-:S02]  /*0530*/  LEA R26, P0, R27, R4, 0x1 ;  /* 0x000000041b1a7211 */ /* 0x000fc400078008ff */
[----:B------:R-:W-:Y:S01]  /*0540*/  LEA R22, P1, R23, R4, 0x1 ;  /* 0x0000000417167211 */ /* 0x000fe200078208ff */
[C---:B------:R-:W-:Y:S01]  /*0550*/  IMAD R31, R6.reuse, 0x4, R29 ;  /* 0x00000004061f7824 */ /* 0x040fe200078e021d */
[----:B------:R-:W-:Y:S01]  /*0560*/  LEA.HI.X.SX32 R27, R27, R0, 0x1, P0 ;  /* 0x000000001b1b7211 */ /* 0x000fe200000f0eff */
[----:B------:R0:W5:Y:S01]  /*0570*/  LDG.E.U16 R38, desc[UR60][R24.64] ;  /* 0x0000003c18267981 */ /* 0x000162000c1e1500 */
[----:B-1----:R-:W-:Y:S01]  /*0580*/  LEA R20, P0, R29, R4, 0x1 ;  /* 0x000000041d147211 */ /* 0x002fe200078008ff */
[C---:B------:R-:W-:Y:S01]  /*0590*/  IMAD R33, R6.reuse, 0x4, R31 ;  /* 0x0000000406217824 */ /* 0x040fe200078e021f */
[----:B------:R-:W-:Y:S01]  /*05a0*/  LEA.HI.X.SX32 R23, R23, R0, 0x1, P1 ;  /* 0x0000000017177211 */ /* 0x000fe200008f0eff */
[----:B------:R-:W5:Y:S01]  /*05b0*/  LDG.E.U16 R57, desc[UR60][R26.64] ;  /* 0x0000003c1a397981 */ /* 0x000f62000c1e1500 */
[----:B------:R-:W-:Y:S01]  /*05c0*/  LEA R28, P1, R31, R4, 0x1 ;  /* 0x000000041f1c7211 */ /* 0x000fe200078208ff */
[----:B------:R-:W-:Y:S01]  /*05d0*/  IMAD R19, R6, 0x4, R33 ;  /* 0x0000000406137824 */ /* 0x000fe200078e0221 */
[----:B------:R-:W-:Y:S01]  /*05e0*/  LEA.HI.X.SX32 R21, R29, R0, 0x1, P0 ;  /* 0x000000001d157211 */ /* 0x000fe200000f0eff */
[----:B------:R1:W5:Y:S01]  /*05f0*/  LDG.E.U16 R55, desc[UR60][R22.64] ;  /* 0x0000003c16377981 */ /* 0x000362000c1e1500 */
[----:B------:R-:W-:-:S02]  /*0600*/  LEA R30, P0, R33, R4, 0x1 ;  /* 0x00000004211e7211 */ /* 0x000fc400078008ff */
[-C--:B------:R-:W-:Y:S01]  /*0610*/  LEA.HI.X.SX32 R29, R31, R0.reuse, 0x1, P1 ;  /* 0x000000001f1d7211 */ /* 0x080fe200008f0eff */
[----:B0-----:R-:W-:Y:S01]  /*0620*/  IMAD R25, R6, 0x4, R19 ;  /* 0x0000000406197824 */ /* 0x001fe200078e0213 */
[----:B------:R-:W-:Y:S01]  /*0630*/  LEA.HI.X.SX32 R31, R33, R0, 0x1, P0 ;  /* 0x00000000211f7211 */ /* 0x000fe200000f0eff */
[----:B------:R0:W5:Y:S01]  /*0640*/  LDG.E.U16 R40, desc[UR60][R20.64] ;  /* 0x0000003c14287981 */ /* 0x000162000c1e1500 */
[----:B-1----:R-:W-:-:S03]  /*0650*/  LEA R22, P0, R19, R4, 0x1 ;  /* 0x0000000413167211 */ /* 0x002fc600078008ff */
[----:B------:R-:W5:Y:S01]  /*0660*/  LDG.E.U16 R59, desc[UR60][R28.64] ;  /* 0x0000003c1c3b7981 */ /* 0x000f62000c1e1500 */
[----:B------:R-:W-:Y:S01]  /*0670*/  LEA.HI.X.SX32 R23, R19, R0, 0x1, P0 ;  /* 0x0000000013177211 */ /* 0x000fe200000f0eff */
[C---:B------:R-:W-:Y:S01]  /*0680*/  IMAD R19, R6.reuse, 0x4, R25 ;  /* 0x0000000406137824 */ /* 0x040fe200078e0219 */
[-C--:B------:R-:W-:Y:S01]  /*0690*/  LEA R24, P0, R25, R4.reuse, 0x1 ;  /* 0x0000000419187211 */ /* 0x080fe200078008ff */
[----:B------:R1:W5:Y:S02]  /*06a0*/  LDG.E.U16 R42, desc[UR60][R30.64] ;  /* 0x0000003c1e2a7981 */ /* 0x000364000c1e1500 */
[C---:B------:R-:W-:Y:S01]  /*06b0*/  IMAD R33, R6.reuse, 0x4, R19 ;  /* 0x0000000406217824 */ /* 0x040fe200078e0213 */
[----:B------:R-:W-:Y:S01]  /*06c0*/  LEA R26, P1, R19, R4, 0x1 ;  /* 0x00000004131a7211 */ /* 0x000fe200078208ff */
[----:B------:R1:W5:Y:S01]  /*06d0*/  LDG.E.U16 R61, desc[UR60][R22.64] ;  /* 0x0000003c163d7981 */ /* 0x000362000c1e1500 */
[-C--:B------:R-:W-:Y:S02]  /*06e0*/  LEA.HI.X.SX32 R25, R25, R0.reuse, 0x1, P0 ;  /* 0x0000000019197211 */ /* 0x080fe400000f0eff */
[----:B------:R-:W-:Y:S01]  /*06f0*/  LEA.HI.X.SX32 R27, R19, R0, 0x1, P1 ;  /* 0x00000000131b7211 */ /* 0x000fe200008f0eff */
[C---:B------:R-:W-:Y:S01]  /*0700*/  IMAD R19, R6.reuse, 0x4, R33 ;  /* 0x0000000406137824 */ /* 0x040fe200078e0221 */
[C---:B0-----:R-:W-:Y:S01]  /*0710*/  LEA R20, P0, R33.reuse, R4, 0x1 ;  /* 0x0000000421147211 */ /* 0x041fe200078008ff */
[----:B------:R0:W5:Y:S03]  /*0720*/  LDG.E.U16 R44, desc[UR60][R24.64] ;  /* 0x0000003c182c7981 */ /* 0x000166000c1e1500 */
[----:B------:R-:W-:Y:S01]  /*0730*/  LEA.HI.X.SX32 R21, R33, R0, 0x1, P0 ;  /* 0x0000000021157211 */ /* 0x000fe200000f0eff */
[C---:B-1----:R-:W-:Y:S01]  /*0740*/  IMAD R31, R6.reuse, 0x4, R19 ;  /* 0x00000004061f7824 */ /* 0x042fe200078e0213 */
[C---:B------:R-:W-:Y:S01]  /*0750*/  LEA R28, P0, R19.reuse, R4, 0x1 ;  /* 0x00000004131c7211 */ /* 0x040fe200078008ff */
[----:B------:R1:W5:Y:S03]  /*0760*/  LDG.E.U16 R63, desc[UR60][R26.64] ;  /* 0x0000003c1a3f7981 */ /* 0x000366000c1e1500 */
[----:B------:R-:W-:Y:S01]  /*0770*/  LEA.HI.X.SX32 R29, R19, R0, 0x1, P0 ;  /* 0x00000000131d7211 */ /* 0x000fe200000f0eff */
[C---:B------:R-:W-:Y:S01]  /*0780*/  IMAD R19, R6.reuse, 0x4, R31 ;  /* 0x0000000406137824 */ /* 0x040fe200078e021f */
[-C--:B------:R-:W-:Y:S01]  /*0790*/  LEA R22, P0, R31, R4.reuse, 0x1 ;  /* 0x000000041f167211 */ /* 0x080fe200078008ff */
[----:B------:R1:W5:Y:S02]  /*07a0*/  LDG.E.U16 R46, desc[UR60][R20.64] ;  /* 0x0000003c142e7981 */ /* 0x000364000c1e1500 */
[----:B------:R-:W-:Y:S01]  /*07b0*/  IMAD R33, R6, 0x4, R19 ;  /* 0x0000000406217824 */ /* 0x000fe200078e0213 */
[----:B------:R-:W-:Y:S01]  /*07c0*/  LEA R30, P1, R19, R4, 0x1 ;  /* 0x00000004131e7211 */ /* 0x000fe200078208ff */
[----:B------:R1:W5:Y:S01]  /*07d0*/  LDG.E.U16 R65, desc[UR60][R28.64] ;  /* 0x0000003c1c417981 */ /* 0x000362000c1e1500 */
[----:B------:R-:W-:-:S02]  /*07e0*/  LEA.HI.X.SX32 R23, R31, R0, 0x1, P0 ;  /* 0x000000001f177211 */ /* 0x000fc400000f0eff */
        /* <DEDUP_REMOVED lines=10> */
[----:B------:R1:W5:Y:S03]  /*0890*/  LDG.E.U16 R50, desc[UR60][R24.64] ;  /* 0x0000003c18327981 */ /* 0x000366000c1e1500 */
[C---:B------:R-:W-:Y:S01]  /*08a0*/  IMAD R33, R6.reuse, 0x4, R19 ;  /* 0x0000000406217824 */ /* 0x040fe200078e0213 */
[-C--:B------:R-:W-:Y:S01]  /*08b0*/  LEA R28, P1, R19, R4.reuse, 0x1 ;  /* 0x00000004131c7211 */ /* 0x080fe200078208ff */
[----:B------:R1:W5:Y:S01]  /*08c0*/  LDG.E.U16 R69, desc[UR60][R20.64] ;  /* 0x0000003c14457981 */ /* 0x000362000c1e1500 */
[----:B------:R-:W-:Y:S01]  /*08d0*/  LEA R26, P0, R27, R4, 0x1 ;  /* 0x000000041b1a7211 */ /* 0x000fe200078008ff */
[----:B------:R-:W-:Y:S01]  /*08e0*/  IMAD R35, R6, 0x4, R33 ;  /* 0x0000000406237824 */ /* 0x000fe200078e0221 */
[----:B------:R-:W-:-:S02]  /*08f0*/  LEA.HI.X.SX32 R29, R19, R0, 0x1, P1 ;  /* 0x00000000131d7211 */ /* 0x000fc400008f0eff */
[----:B------:R-:W-:Y:S01]  /*0900*/  LEA.HI.X.SX32 R27, R27, R0, 0x1, P0 ;  /* 0x000000001b1b7211 */ /* 0x000fe200000f0eff */
[C---:B------:R-:W-:Y:S01]  /*0910*/  IMAD R19, R6.reuse, 0x4, R35 ;  /* 0x0000000406137824 */ /* 0x040fe200078e0223 */
[C---:B0-----:R-:W-:Y:S01]  /*0920*/  LEA R22, P0, R33.reuse, R4, 0x1 ;  /* 0x0000000421167211 */ /* 0x041fe200078008ff */
[----:B------:R-:W5:Y:S02]  /*0930*/  LDG.E.U16 R71, desc[UR60][R28.64] ;  /* 0x0000003c1c477981 */ /* 0x000f64000c1e1500 */
[C---:B-1----:R-:W-:Y:S01]  /*0940*/  IMAD R31, R6.reuse, 0x4, R19 ;  /* 0x00000004061f7824 */ /* 0x042fe200078e0213 */
[----:B------:R-:W-:Y:S01]  /*0950*/  LEA.HI.X.SX32 R23, R33, R0, 0x1, P0 ;  /* 0x0000000021177211 */ /* 0x000fe200000f0eff */
[----:B------:R0:W5:Y:S01]  /*0960*/  LDG.E.U16 R52, desc[UR60][R26.64] ;  /* 0x0000003c1a347981 */ /* 0x000162000c1e1500 */
[C---:B------:R-:W-:Y:S01]  /*0970*/  LEA R24, P0, R35.reuse, R4, 0x1 ;  /* 0x0000000423187211 */ /* 0x040fe200078008ff */
[C---:B------:R-:W-:Y:S02]  /*0980*/  IMAD R33, R6.reuse, 0x4, R31 ;  /* 0x0000000406217824 */ /* 0x040fe400078e021f */
[----:B------:R1:W5:Y:S01]  /*0990*/  LDG.E.U16 R54, desc[UR60][R22.64] ;  /* 0x0000003c16367981 */ /* 0x000362000c1e1500 */
[----:B------:R-:W-:Y:S01]  /*09a0*/  LEA.HI.X.SX32 R25, R35, R0, 0x1, P0 ;  /* 0x0000000023197211 */ /* 0x000fe200000f0eff */
[----:B------:R-:W-:Y:S01]  /*09b0*/  IMAD R35, R6, 0x4, R33 ;  /* 0x0000000406237824 */ /* 0x000fe200078e0221 */
[----:B------:R-:W-:-:S02]  /*09c0*/  LEA R20, P0, R19, R4, 0x1 ;  /* 0x0000000413147211 */ /* 0x000fc400078008ff */
[----:B------:R-:W-:Y:S01]  /*09d0*/  LEA R30, P1, R31, R4, 0x1 ;  /* 0x000000041f1e7211 */ /* 0x000fe200078208ff */
[----:B------:R1:W5:Y:S01]  /*09e0*/  LDG.E.U16 R73, desc[UR60][R24.64] ;  /* 0x0000003c18497981 */ /* 0x000362000c1e1500 */
[----:B------:R-:W-:Y:S01]  /*09f0*/  LEA.HI.X.SX32 R21, R19, R0, 0x1, P0 ;  /* 0x0000000013157211 */ /* 0x000fe200000f0eff */
[----:B------:R-:W-:Y:S01]  /*0a00*/  IMAD R19, R6, 0x4, R35 ;  /* 0x0000000406137824 */ /* 0x000fe200078e0223 */
[----:B0-----:R-:W-:-:S03]  /*0a10*/  LEA R26, P0, R33, R4, 0x1 ;  /* 0x00000004211a7211 */ /* 0x001fc600078008ff */
[C---:B------:R-:W-:Y:S01]  /*0a20*/  IMAD R29, R6.reuse, 0x4, R19 ;  /* 0x00000004061d7824 */ /* 0x040fe200078e0213 */
[----:B------:R-:W-:Y:S01]  /*0a30*/  LEA.HI.X.SX32 R27, R33, R0, 0x1, P0 ;  /* 0x00000000211b7211 */ /* 0x000fe200000f0eff */
[----:B------:R0:W5:Y:S02]  /*0a40*/  LDG.E.U16 R56, desc[UR60][R20.64] ;  /* 0x0000003c14387981 */ /* 0x000164000c1e1500 */
[C---:B------:R-:W-:Y:S01]  /*0a50*/  IMAD R33, R6.reuse, 0x4, R29 ;  /* 0x0000000406217824 */ /* 0x040fe200078e021d */
[C---:B-1----:R-:W-:Y:S01]  /*0a60*/  LEA R22, P0, R35.reuse, R4, 0x1 ;  /* 0x0000000423167211 */ /* 0x042fe200078008ff */
[----:B------:R1:W5:Y:S02]  /*0a70*/  LDG.E.U16 R58, desc[UR60][R26.64] ;  /* 0x0000003c1a3a7981 */ /* 0x000364000c1e1500 */
[----:B------:R-:W-:Y:S01]  /*0a80*/  IMAD R37, R6, 0x4, R33 ;  /* 0x0000000406257824 */ /* 0x000fe200078e0221 */
[----:B------:R-:W-:-:S03]  /*0a90*/  LEA.HI.X.SX32 R23, R35, R0, 0x1, P0 ;  /* 0x0000000023177211 */ /* 0x000fc600000f0eff */
[C---:B------:R-:W-:Y:S01]  /*0aa0*/  IMAD R35, R6.reuse, 0x4, R37 ;  /* 0x0000000406237824 */ /* 0x040fe200078e0225 */
[----:B------:R-:W-:Y:S01]  /*0ab0*/  LEA R24, P0, R19, R4, 0x1 ;  /* 0x0000000413187211 */ /* 0x000fe200078008ff */
[----:B------:R-:W5:Y:S02]  /*0ac0*/  LDG.E.U16 R77, desc[UR60][R22.64] ;  /* 0x0000003c164d7981 */ /* 0x000f64000c1e1500 */
[C---:B------:R-:W-:Y:S01]  /*0ad0*/  IMAD R39, R6.reuse, 0x4, R35 ;  /* 0x0000000406277824 */ /* 0x040fe200078e0223 */
[-C--:B------:R-:W-:Y:S02]  /*0ae0*/  LEA.HI.X.SX32 R31, R31, R0.reuse, 0x1, P1 ;  /* 0x000000001f1f7211 */ /* 0x080fe400008f0eff */
[----:B------:R-:W-:Y:S01]  /*0af0*/  LEA.HI.X.SX32 R25, R19, R0, 0x1, P0 ;  /* 0x0000000013197211 */ /* 0x000fe200000f0eff */
[----:B------:R-:W-:Y:S01]  /*0b00*/  IMAD R19, R6, 0x4, R39 ;  /* 0x0000000406137824 */ /* 0x000fe200078e0227 */
[C---:B0-----:R-:W-:Y:S01]  /*0b10*/  LEA R20, P0, R33.reuse, R4, 0x1 ;  /* 0x0000000421147211 */ /* 0x041fe200078008ff */
[----:B------:R0:W5:Y:S03]  /*0b20*/  LDG.E.U16 R75, desc[UR60][R30.64] ;  /* 0x0000003c1e4b7981 */ /* 0x000166000c1e1500 */
[----:B------:R-:W-:Y:S01]  /*0b30*/  LEA.HI.X.SX32 R21, R33, R0, 0x1, P0 ;  /* 0x0000000021157211 */ /* 0x000fe200000f0eff */
[----:B------:R0:W5:Y:S01]  /*0b40*/  LDG.E.U16 R60, desc[UR60][R24.64] ;  /* 0x0000003c183c7981 */ /* 0x000162000c1e1500 */
[----:B-1----:R-:W-:-:S02]  /*0b50*/  LEA R26, P0, R37, R4, 0x1 ;  /* 0x00000004251a7211 */ /* 0x002fc400078008ff */
[----:B------:R-:W-:Y:S01]  /*0b60*/  LEA R28, P1, R29, R4, 0x1 ;  /* 0x000000041d1c7211 */ /* 0x000fe200078208ff */
[----:B------:R-:W5:Y:S01]  /*0b70*/  LDG.E.U16 R62, desc[UR60][R20.64] ;  /* 0x0000003c143e7981 */ /* 0x000f62000c1e1500 */
[----:B0-----:R-:W-:Y:S01]  /*0b80*/  IMAD R31, R6, 0x4, R19 ;  /* 0x00000004061f7824 */ /* 0x001fe200078e0213 */
[----:B------:R-:W-:-:S03]  /*0b90*/  LEA.HI.X.SX32 R27, R37, R0, 0x1, P0 ;  /* 0x00000000251b7211 */ /* 0x000fc600000f0eff */
[C---:B------:R-:W-:Y:S01]  /*0ba0*/  IMAD R33, R6.reuse, 0x4, R31 ;  /* 0x0000000406217824 */ /* 0x040fe200078e021f */
[----:B------:R-:W-:Y:S01]  /*0bb0*/  LEA R22, P0, R35, R4, 0x1 ;  /* 0x0000000423167211 */ /* 0x000fe200078008ff */
[----:B------:R-:W5:Y:S02]  /*0bc0*/  LDG.E.U16 R81, desc[UR60][R26.64] ;  /* 0x0000003c1a517981 */ /* 0x000f64000c1e1500 */
[----:B------:R-:W-:Y:S01]  /*0bd0*/  IMAD R37, R6, 0x4, R33 ;  /* 0x0000000406257824 */ /* 0x000fe200078e0221 */
[----:B------:R-:W-:-:S03]  /*0be0*/  LEA.HI.X.SX32 R29, R29, R0, 0x1, P1 ;  /* 0x000000001d1d7211 */ /* 0x000fc600008f0eff */
[C---:B------:R-:W-:Y:S01]  /*0bf0*/  IMAD R41, R6.reuse, 0x4, R37 ;  /* 0x0000000406297824 */ /* 0x040fe200078e0225 */
[----:B------:R-:W-:Y:S01]  /*0c00*/  LEA R24, P1, R39, R4, 0x1 ;  /* 0x0000000427187211 */ /* 0x000fe200078208ff */
[----:B------:R0:W5:Y:S01]  /*0c10*/  LDG.E.U16 R79, desc[UR60][R28.64] ;  /* 0x0000003c1c4f7981 */ /* 0x000162000c1e1500 */
[-C--:B------:R-:W-:Y:S01]  /*0c20*/  LEA.HI.X.SX32 R23, R35, R0.reuse, 0x1, P0 ;  /* 0x0000000023177211 */ /* 0x080fe200000f0eff */
[----:B------:R-:W-:Y:S01]  /*0c30*/  IMAD R35, R6, 0x4, R41 ;  /* 0x0000000406237824 */ /* 0x000fe200078e0229 */
[----:B------:R-:W-:-:S03]  /*0c40*/  LEA.HI.X.SX32 R25, R39, R0, 0x1, P1 ;  /* 0x0000000027197211 */ /* 0x000fc600008f0eff */
[----:B------:R-:W-:Y:S01]  /*0c50*/  IMAD R39, R6, 0x4, R35 ;  /* 0x0000000406277824 */ /* 0x000fe200078e0223 */
[----:B------:R1:W5:Y:S01]  /*0c60*/  LDG.E.U16 R64, desc[UR60][R22.64] ;  /* 0x0000003c16407981 */ /* 0x000362000c1e1500 */
[----:B0-----:R-:W-:-:S03]  /*0c70*/  LEA R28, P0, R19, R4, 0x1 ;  /* 0x00000004131c7211 */ /* 0x001fc600078008ff */
[----:B------:R0:W5:Y:S01]  /*0c80*/  LDG.E.U16 R83, desc[UR60][R24.64] ;  /* 0x0000003c18537981 */ /* 0x000162000c1e1500 */
[----:B------:R-:W-:Y:S01]  /*0c90*/  LEA.HI.X.SX32 R29, R19, R0, 0x1, P0 ;  /* 0x00000000131d7211 */ /* 0x000fe200000f0eff */
[----:B------:R-:W-:Y:S01]  /*0ca0*/  IMAD R19, R6, 0x4, R39 ;  /* 0x0000000406137824 */ /* 0x000fe200078e0227 */
[----:B------:R-:W-:-:S03]  /*0cb0*/  LEA R20, P0, R31, R4, 0x1 ;  /* 0x000000041f147211 */ /* 0x000fc600078008ff */
[C---:B------:R-:W-:Y:S01]  /*0cc0*/  IMAD R43, R6.reuse, 0x4, R19 ;  /* 0x00000004062b7824 */ /* 0x040fe200078e0213 */
[----:B------:R-:W-:Y:S01]  /*0cd0*/  LEA.HI.X.SX32 R21, R31, R0, 0x1, P0 ;  /* 0x000000001f157211 */ /* 0x000fe200000f0eff */
[----:B------:R0:W5:Y:S02]  /*0ce0*/  LDG.E.U16 R66, desc[UR60][R28.64] ;  /* 0x0000003c1c427981 */ /* 0x000164000c1e1500 */
[C---:B------:R-:W-:Y:S01]  /*0cf0*/  IMAD R45, R6.reuse, 0x4, R43 ;  /* 0x00000004062d7824 */ /* 0x040fe200078e022b */
[C---:B------:R-:W-:Y:S01]  /*0d00*/  LEA R26, P0, R33.reuse, R4, 0x1 ;  /* 0x00000004211a7211 */ /* 0x040fe200078008ff */
[----:B------:R0:W5:Y:S02]  /*0d10*/  LDG.E.U16 R85, desc[UR60][R20.64] ;  /* 0x0000003c14557981 */ /* 0x000164000c1e1500 */
[----:B------:R-:W-:Y:S01]  /*0d20*/  IMAD R47, R6, 0x4, R45 ;  /* 0x00000004062f7824 */ /* 0x000fe200078e022d */
[----:B------:R-:W-:-:S03]  /*0d30*/  LEA.HI.X.SX32 R27, R33, R0, 0x1, P0 ;  /* 0x00000000211b7211 */ /* 0x000fc600000f0eff */
[C---:B------:R-:W-:Y:S01]  /*0d40*/  IMAD R33, R6.reuse, 0x4, R47 ;  /* 0x0000000406217824 */ /* 0x040fe200078e022f */
[C---:B-1----:R-:W-:Y:S01]  /*0d50*/  LEA R22, P0, R35.reuse, R4, 0x1 ;  /* 0x0000000423167211 */ /* 0x042fe200078008ff */
[----:B------:R1:W5:Y:S02]  /*0d60*/  LDG.E.U16 R68, desc[UR60][R26.64] ;  /* 0x0000003c1a447981 */ /* 0x000364000c1e1500 */
[C---:B------:R-:W-:Y:S01]  /*0d70*/  IMAD R49, R6.reuse, 0x4, R33 ;  /* 0x0000000406317824 */ /* 0x040fe200078e0221 */
[----:B------:R-:W-:Y:S02]  /*0d80*/  LEA.HI.X.SX32 R23, R35, R0, 0x1, P0 ;  /* 0x0000000023177211 */ /* 0x000fe400000f0eff */
[-C--:B0-----:R-:W-:Y:S01]  /*0d90*/  LEA R24, P0, R19, R4.reuse, 0x1 ;  /* 0x0000000413187211 */ /* 0x081fe200078008ff */
[C---:B------:R-:W-:Y:S01]  /*0da0*/  IMAD R35, R6.reuse, 0x4, R49 ;  /* 0x0000000406237824 */ /* 0x040fe200078e0231 */
[----:B------:R-:W-:Y:S01]  /*0db0*/  LEA R30, P1, R37, R4, 0x1 ;  /* 0x00000004251e7211 */ /* 0x000fe200078208ff */
[----:B------:R-:W5:Y:S01]  /*0dc0*/  LDG.E.U16 R89, desc[UR60][R22.64] ;  /* 0x0000003c16597981 */ /* 0x000f62000c1e1500 */
[-C--:B------:R-:W-:Y:S01]  /*0dd0*/  LEA.HI.X.SX32 R25, R19, R0.reuse, 0x1, P0 ;  /* 0x0000000013197211 */ /* 0x080fe200000f0eff */
[----:B------:R-:W-:Y:S01]  /*0de0*/  IMAD R19, R6, 0x4, R35 ;  /* 0x0000000406137824 */ /* 0x000fe200078e0223 */
[----:B------:R-:W-:-:S02]  /*0df0*/  LEA.HI.X.SX32 R31, R37, R0, 0x1, P1 ;  /* 0x00000000251f7211 */ /* 0x000fc400008f0eff */
[-C--:B------:R-:W-:Y:S01]  /*0e00*/  LEA R28, P1, R45, R4.reuse, 0x1 ;  /* 0x000000042d1c7211 */ /* 0x080fe200078208ff */
[C---:B------:R-:W-:Y:S01]  /*0e10*/  IMAD R21, R6.reuse, 0x4, R19 ;  /* 0x0000000406157824 */ /* 0x040fe200078e0213 */
[----:B-1----:R-:W-:Y:S01]  /*0e20*/  LEA R26, P0, R33, R4, 0x1 ;  /* 0x00000004211a7211 */ /* 0x002fe200078008ff */
[----:B------:R0:W5:Y:S01]  /*0e30*/  LDG.E.U16 R87, desc[UR60][R30.64] ;  /* 0x0000003c1e577981 */ /* 0x000162000c1e1500 */
[-C--:B------:R-:W-:Y:S01]  /*0e40*/  LEA.HI.X.SX32 R29, R45, R0.reuse, 0x1, P1 ;  /* 0x000000002d1d7211 */ /* 0x080fe200008f0eff */
[C---:B------:R-:W-:Y:S01]  /*0e50*/  IMAD R45, R6.reuse, 0x4, R21 ;  /* 0x00000004062d7824 */ /* 0x040fe200078e0215 */
[----:B------:R-:W-:Y:S01]  /*0e60*/  LEA.HI.X.SX32 R27, R33, R0, 0x1, P0 ;  /* 0x00000000211b7211 */ /* 0x000fe200000f0eff */
[----:B------:R1:W5:Y:S02]  /*0e70*/  LDG.E.U16 R91, desc[UR60][R24.64] ;  /* 0x0000003c185b7981 */ /* 0x000364000c1e1500 */
[C---:B------:R-:W-:Y:S01]  /*0e80*/  IMAD R37, R6.reuse, 0x4, R45 ;  /* 0x0000000406257824 */ /* 0x040fe200078e022d */
[-C--:B------:R-:W-:Y:S01]  /*0e90*/  LEA R32, P1, R21, R4.reuse, 0x1 ;  /* 0x0000000415207211 */ /* 0x080fe200078208ff */
[----:B------:R-:W5:Y:S01]  /*0ea0*/  LDG.E.U16 R93, desc[UR60][R28.64] ;  /* 0x0000003c1c5d7981 */ /* 0x000f62000c1e1500 */
[----:B0-----:R-:W-:Y:S01]  /*0eb0*/  LEA R30, P0, R35, R4, 0x1 ;  /* 0x00000004231e7211 */ /* 0x001fe200078008ff */
[----:B------:R-:W-:-:S02]  /*0ec0*/  IMAD R51, R6, 0x4, R37 ;  /* 0x0000000406337824 */ /* 0x000fc400078e0225 */
[----:B------:R0:W5:Y:S01]  /*0ed0*/  LDG.E.U16 R95, desc[UR60][R26.64] ;  /* 0x0000003c1a5f7981 */ /* 0x000162000c1e1500 */
[----:B------:R-:W-:Y:S01]  /*0ee0*/  LEA.HI.X.SX32 R31, R35, R0, 0x1, P0 ;  /* 0x00000000231f7211 */ /* 0x000fe200000f0eff */
[----:B------:R-:W-:Y:S01]  /*0ef0*/  IMAD R53, R6, 0x4, R51 ;  /* 0x0000000406357824 */ /* 0x000fe200078e0233 */
[----:B------:R-:W-:Y:S02]  /*0f00*/  LEA R34, P0, R37, R4, 0x1 ;  /* 0x0000000425227211 */ /* 0x000fe400078008ff */
[-C--:B------:R-:W-:Y:S01]  /*0f10*/  LEA.HI.X.SX32 R33, R21, R0.reuse, 0x1, P1 ;  /* 0x0000000015217211 */ /* 0x080fe200008f0eff */
[----:B------:R2:W5:Y:S01]  /*0f20*/  LDG.E.U16 R97, desc[UR60][R30.64] ;  /* 0x0000003c1e617981 */ /* 0x000562000c1e1500 */
[----:B------:R-:W-:Y:S02]  /*0f30*/  LEA.HI.X.SX32 R35, R37, R0, 0x1, P0 ;  /* 0x0000000025237211 */ /* 0x000fe400000f0eff */
[-C--:B------:R-:W-:Y:S01]  /*0f40*/  LEA R36, P1, R53, R4.reuse, 0x1 ;  /* 0x0000000435247211 */ /* 0x080fe200078208ff */
[----:B------:R3:W5:Y:S01]  /*0f50*/  LDG.E.U16 R99, desc[UR60][R32.64] ;  /* 0x0000003c20637981 */ /* 0x000762000c1e1500 */
[----:B------:R-:W-:-:S02]  /*0f60*/  LEA R20, P0, R41, R4, 0x1 ;  /* 0x0000000429147211 */ /* 0x000fc400078008ff */
[-C--:B------:R-:W-:Y:S01]  /*0f70*/  LEA.HI.X.SX32 R37, R53, R0.reuse, 0x1, P1 ;  /* 0x0000000035257211 */ /* 0x080fe200008f0eff */
[----:B------:R-:W5:Y:S01]  /*0f80*/  LDG.E.U16 R35, desc[UR60][R34.64] ;  /* 0x0000003c22237981 */ /* 0x000f62000c1e1500 */
[----:B------:R-:W-:Y:S02]  /*0f90*/  LEA.HI.X.SX32 R21, R41, R0, 0x1, P0 ;  /* 0x0000000029157211 */ /* 0x000fe400000f0eff */
[-C--:B------:R-:W-:Y:S02]  /*0fa0*/  LEA R22, P1, R39, R4.reuse, 0x1 ;  /* 0x0000000427167211 */ /* 0x080fe400078208ff */
[----:B-1----:R-:W-:Y:S01]  /*0fb0*/  LEA R24, P0, R43, R4, 0x1 ;  /* 0x000000042b187211 */ /* 0x002fe200078008ff */
[----:B------:R-:W-:Y:S01]  /*0fc0*/  IMAD R53, R6, 0x4, R53 ;  /* 0x0000000406357824 */ /* 0x000fe200078e0235 */
[-C--:B------:R-:W-:Y:S01]  /*0fd0*/  LEA.HI.X.SX32 R23, R39, R0.reuse, 0x1, P1 ;  /* 0x0000000027177211 */ /* 0x080fe200008f0eff */
[----:B------:R-:W5:Y:S01]  /*0fe0*/  LDG.E.U16 R37, desc[UR60][R36.64] ;  /* 0x0000003c24257981 */ /* 0x000f62000c1e1500 */
[----:B------:R-:W-:-:S02]  /*0ff0*/  LEA.HI.X.SX32 R25, R43, R0, 0x1, P0 ;  /* 0x000000002b197211 */ /* 0x000fc400000f0eff */
[-C--:B0-----:R-:W-:Y:S01]  /*1000*/  LEA R26, P1, R47, R4.reuse, 0x1 ;  /* 0x000000042f1a7211 */ /* 0x081fe200078208ff */
[----:B------:R0:W5:Y:S01]  /*1010*/  LDG.E.U16 R39, desc[UR60][R20.64] ;  /* 0x0000003c14277981 */ /* 0x000162000c1e1500 */
[----:B------:R-:W-:Y:S02]  /*1020*/  LEA R28, P0, R49, R4, 0x1 ;  /* 0x00000004311c7211 */ /* 0x000fe400078008ff */
[-C--:B------:R-:W-:Y:S01]  /*1030*/  LEA.HI.X.SX32 R27, R47, R0.reuse, 0x1, P1 ;  /* 0x000000002f1b7211 */ /* 0x080fe200008f0eff */
[----:B------:R1:W5:Y:S01]  /*1040*/  LDG.E.U16 R34, desc[UR60][R22.64] ;  /* 0x0000003c16227981 */ /* 0x000362000c1e1500 */
[----:B------:R-:W-:Y:S02]  /*1050*/  LEA.HI.X.SX32 R29, R49, R0, 0x1, P0 ;  /* 0x00000000311d7211 */ /* 0x000fe400000f0eff */
[-C--:B--2---:R-:W-:Y:S01]  /*1060*/  LEA R30, P0, R19, R4.reuse, 0x1 ;  /* 0x00000004131e7211 */ /* 0x084fe200078008ff */
[----:B------:R2:W5:Y:S01]  /*1070*/  LDG.E.U16 R24, desc[UR60][R24.64] ;  /* 0x0000003c18187981 */ /* 0x000562000c1e1500 */
[----:B---3--:R-:W-:-:S02]  /*1080*/  LEA R32, P1, R45, R4, 0x1 ;  /* 0x000000042d207211 */ /* 0x008fc400078208ff */
[-C--:B------:R-:W-:Y:S01]  /*1090*/  LEA.HI.X.SX32 R31, R19, R0.reuse, 0x1, P0 ;  /* 0x00000000131f7211 */ /* 0x080fe200000f0eff */
[----:B------:R3:W5:Y:S01]  /*10a0*/  LDG.E.U16 R26, desc[UR60][R26.64] ;  /* 0x0000003c1a1a7981 */ /* 0x000762000c1e1500 */
[----:B------:R-:W-:Y:S02]  /*10b0*/  LEA.HI.X.SX32 R33, R45, R0, 0x1, P1 ;  /* 0x000000002d217211 */ /* 0x000fe400008f0eff */
[-C--:B0-----:R-:W-:Y:S01]  /*10c0*/  LEA R20, P0, R51, R4.reuse, 0x1 ;  /* 0x0000000433147211 */ /* 0x081fe200078008ff */
[----:B------:R-:W5:Y:S01]  /*10d0*/  LDG.E.U16 R28, desc[UR60][R28.64] ;  /* 0x0000003c1c1c7981 */ /* 0x000f62000c1e1500 */
[----:B-1----:R-:W-:Y:S02]  /*10e0*/  LEA R22, P1, R53, R4, 0x1 ;  /* 0x0000000435167211 */ /* 0x002fe400078208ff */
[-C--:B------:R-:W-:Y:S01]  /*10f0*/  LEA.HI.X.SX32 R21, R51, R0.reuse, 0x1, P0 ;  /* 0x0000000033157211 */ /* 0x080fe200000f0eff */
[----:B------:R-:W5:Y:S01]  /*1100*/  LDG.E.U16 R30, desc[UR60][R30.64] ;  /* 0x0000003c1e1e7981 */ /* 0x000f62000c1e1500 */
[----:B------:R-:W-:-:S03]  /*1110*/  LEA.HI.X.SX32 R23, R53, R0, 0x1, P1 ;  /* 0x0000000035177211 */ /* 0x000fc600008f0eff */
[----:B------:R0:W5:Y:S04]  /*1120*/  LDG.E.U16 R20, desc[UR60][R20.64] ;  /* 0x0000003c14147981 */ /* 0x000168000c1e1500 */
[----:B------:R1:W5:Y:S04]  /*1130*/  LDG.E.U16 R22, desc[UR60][R22.64] ;  /* 0x0000003c16167981 */ /* 0x000368000c1e1500 */
[----:B------:R-:W5:Y:S01]  /*1140*/  LDG.E.U16 R32, desc[UR60][R32.64] ;  /* 0x0000003c20207981 */ /* 0x000f62000c1e1500 */
[----:B------:R-:W4:Y:S01]  /*1150*/  S2R R41, SR_CgaCtaId ;  /* 0x0000000000297919 */ /* 0x000f220000008800 */
[----:B------:R-:W-:-:S02]  /*1160*/  LOP3.LUT R6, R107, 0xff, RZ, 0xc0, !PT ;  /* 0x000000ff6b067812 */ /* 0x000fc400078ec0ff */
[----:B------:R-:W-:-:S03]  /*1170*/  LOP3.LUT R19, R107, 0xc0, RZ, 0xc0, !PT ;  /* 0x000000c06b137812 */ /* 0x000fc600078ec0ff */
[----:B------:R-:W-:Y:S01]  /*1180*/  IMAD.SHL.U32 R0, R6, 0x2, RZ ;  /* 0x0000000206007824 */ /* 0x000fe200078e00ff */
[----:B--2---:R-:W-:Y:S01]  /*1190*/  SHF.R.U32.HI R25, RZ, 0x2, R19 ;  /* 0x00000002ff197819 */ /* 0x004fe20000011613 */
[C---:B---3--:R-:W-:Y:S01]  /*11a0*/  IMAD.SHL.U32 R27, R107.reuse, 0x200, RZ ;  /* 0x000002006b1b7824 */ /* 0x048fe200078e00ff */
[----:B------:R-:W-:Y:S01]  /*11b0*/  MOV R4, 0x400 ;  /* 0x0000040000047802 */ /* 0x000fe20000000f00 */
[C---:B0-----:R-:W-:Y:S01]  /*11c0*/  IMAD.SHL.U32 R21, R107.reuse, 0x4, RZ ;  /* 0x000000046b157824 */ /* 0x041fe200078e00ff */
[----:B------:R-:W-:Y:S01]  /*11d0*/  LOP3.LUT R25, R0, R25, RZ, 0x3c, !PT ;  /* 0x0000001900197212 */ /* 0x000fe200078e3cff */
[----:B------:R-:W-:Y:S01]  /*11e0*/  IMAD.SHL.U32 R0, R107, 0x8, RZ ;  /* 0x000000086b007824 */ /* 0x000fe200078e00ff */
[----:B------:R-:W-:Y:S01]  /*11f0*/  LOP3.LUT R27, R27, 0x3000, RZ, 0xc0, !PT ;  /* 0x000030001b1b7812 */ /* 0x000fe200078ec0ff */
[----:B------:R-:W-:Y:S01]  /*1200*/  IMAD.SHL.U32 R36, R107, 0x20, RZ ;  /* 0x000000206b247824 */ /* 0x000fe200078e00ff */
[----:B------:R-:W-:Y:S01]  /*1210*/  LOP3.LUT R70, R21, 0xc0, RZ, 0xc0, !PT ;  /* 0x000000c015467812 */ /* 0x000fe200078ec0ff */
[----:B-1----:R-:W-:Y:S01]  /*1220*/  IMAD.SHL.U32 R23, R107, 0x800, RZ ;  /* 0x000008006b177824 */ /* 0x002fe200078e00ff */
[----:B------:R-:W-:-:S02]  /*1230*/  LOP3.LUT R29, R0, 0x38, RZ, 0xc0, !PT ;  /* 0x00000038001d7812 */ /* 0x000fc400078ec0ff */
[----:B------:R-:W-:Y:S01]  /*1240*/  LOP3.LUT R27, R27, 0x60, R36, 0xf8, !PT ;  /* 0x000000601b1b7812 */ /* 0x000fe200078ef824 */
[----:B------:R-:W-:Y:S01]  /*1250*/  IMAD.SHL.U32 R36, R107, 0x10, RZ ;  /* 0x000000106b247824 */ /* 0x000fe200078e00ff */
[----:B------:R-:W-:Y:S02]  /*1260*/  LOP3.LUT R23, R23, 0x3000, RZ, 0xc0, !PT ;  /* 0x0000300017177812 */ /* 0x000fe400078ec0ff */
[----:B----4-:R-:W-:Y:S02]  /*1270*/  LEA R204, R41, R4, 0x18 ;  /* 0x0000000429cc7211 */ /* 0x010fe400078ec0ff */
[----:B------:R-:W-:Y:S02]  /*1280*/  LOP3.LUT R4, R0, 0x300, RZ, 0xc0, !PT ;  /* 0x0000030000047812 */ /* 0x000fe400078ec0ff */
[----:B------:R-:W-:Y:S02]  /*1290*/  IADD3 R70, R70, R204, R29 ;  /* 0x000000cc46467210 */ /* 0x000fe40007ffe01d */
[----:B------:R-:W-:-:S02]  /*12a0*/  LOP3.LUT R0, R107, 0x80, RZ, 0xc0, !PT ;  /* 0x000000806b007812 */ /* 0x000fc400078ec0ff */
[----:B------:R-:W-:Y:S02]  /*12b0*/  SHF.R.U32.HI R29, RZ, 0x1, R107 ;  /* 0x00000001ff1d7819 */ /* 0x000fe4000001166b */
[----:B------:R-:W-:Y:S02]  /*12c0*/  LOP3.LUT R36, R23, 0x7f0, R36, 0xf8, !PT ;  /* 0x000007f017247812 */ /* 0x000fe400078ef824 */
[----:B------:R-:W-:Y:S02]  /*12d0*/  SHF.R.U32.HI R23, RZ, 0x2, R0 ;  /* 0x00000002ff177819 */ /* 0x000fe40000011600 */
[----:B------:R-:W-:Y:S02]  /*12e0*/  LOP3.LUT R29, R29, 0x4, RZ, 0xc0, !PT ;  /* 0x000000041d1d7812 */ /* 0x000fe400078ec0ff */
[----:B------:R-:W-:-:S03]  /*12f0*/  LOP3.LUT R104, R36, R23, RZ, 0x3c, !PT ;  /* 0x0000001724687212 */ /* 0x000fc600078e3cff */
[----:B------:R-:W-:Y:S02]  /*1300*/  IMAD.IADD R23, R29, 0x1, R70 ;  /* 0x000000011d177824 */ /* 0x000fe400078e0246 */
[----:B------:R-:W-:Y:S04]  /*1310*/  STL [R1+0x68], R104 ;  /* 0x0000686801007387 */ /* 0x000fe80000100800 */
[----:B------:R0:W-:Y:S01]  /*1320*/  STL [R1+0x6c], R23 ;  /* 0x00006c1701007387 */ /* 0x0001e20000100800 */
[----:B------:R-:W-:Y:S01]  /*1330*/  LOP3.LUT R4, R4, 0x70, R21, 0xf8, !PT ;  /* 0x0000007004047812 */ /* 0x000fe200078ef815 */
[--C-:B------:R-:W-:Y:S01]  /*1340*/  IMAD R21, R0, 0x10, R204.reuse ;  /* 0x0000001000157824 */ /* 0x100fe200078e02cc */
[----:B0-----:R-:W0:Y:S01]  /*1350*/  LDC R23, c[0x0][0x280] ;  /* 0x0000a000ff177b82 */ /* 0x001e220000000800 */
[----:B------:R-:W-:Y:S01]  /*1360*/  IMAD.IADD R0, R25, 0x1, R204 ;  /* 0x0000000119007824 */ /* 0x000fe200078e02cc */
[----:B------:R-:W-:-:S02]  /*1370*/  LOP3.LUT R4, R27, R4, RZ, 0x3c, !PT ;  /* 0x000000041b047212 */ /* 0x000fc400078e3cff */
[----:B------:R-:W-:Y:S02]  /*1380*/  LOP3.LUT R25, R25, 0x40, RZ, 0x3c, !PT ;  /* 0x0000004019197812 */ /* 0x000fe400078e3cff */
[----:B------:R1:W-:Y:S01]  /*1390*/  STS.U16 [R0], R3 ;  /* 0x0000000300007388 */ /* 0x0003e20000000400 */
[----:B------:R-:W-:-:S03]  /*13a0*/  IMAD.IADD R4, R4, 0x1, R21 ;  /* 0x0000000104047824 */ /* 0x000fc600078e0215 */
[----:B------:R-:W-:Y:S01]  /*13b0*/  STS.U16 [R0+0x400], R5 ;  /* 0x0004000500007388 */ /* 0x000fe20000000400 */
[----:B-1----:R-:W-:-:S03]  /*13c0*/  IMAD.IADD R3, R204, 0x1, R25 ;  /* 0x00000001cc037824 */ /* 0x002fc600078e0219 */
[----:B------:R-:W-:Y:S04]  /*13d0*/  STS.U16 [R0+0x800], R9 ;  /* 0x0008000900007388 */ /* 0x000fe80000000400 */
[----:B-----5:R-:W-:Y:S04]  /*13e0*/  STS.U16 [R0+0xc00], R11 ;  /* 0x000c000b00007388 */ /* 0x020fe80000000400 */
[----:B------:R-:W-:Y:S04]  /*13f0*/  STS.U16 [R0+0x1000], R13 ;  /* 0x0010000d00007388 */ /* 0x000fe80000000400 */
        /* <DEDUP_REMOVED lines=13> */
[----:B------:R-:W-:Y:S04]  /*14d0*/  STL [R1+0x64], R4 ;  /* 0x0000640401007387 */ /* 0x000fe80000100800 */
[----:B------:R-:W-:Y:S01]  /*14e0*/  STS.U16 [R0+0x4400], R75 ;  /* 0x0044004b00007388 */ /* 0x000fe20000000400 */
[----:B0-----:R-:W-:-:S03]  /*14f0*/  ISETP.GE.AND P1, PT, R23, 0x1, PT ;  /* 0x000000011700780c */ /* 0x001fc60003f26270 */
        /* <DEDUP_REMOVED lines=12> */
[----:B------:R0:W-:Y:S04]  /*15c0*/  STS.U16 [R0+0x7c00], R37 ;  /* 0x007c002500007388 */ /* 0x0001e80000000400 */
[----:B------:R-:W-:Y:S04]  /*15d0*/  STS.U16 [R3+0x200], R7 ;  /* 0x0002000703007388 */ /* 0x000fe80000000400 */
[----:B------:R-:W-:Y:S04]  /*15e0*/  STS.U16 [R3+0x600], R8 ;  /* 0x0006000803007388 */ /* 0x000fe80000000400 */
[----:B------:R-:W-:Y:S04]  /*15f0*/  STS.U16 [R3+0xa00], R10 ;  /* 0x000a000a03007388 */ /* 0x000fe80000000400 */
[----:B------:R-:W-:Y:S04]  /*1600*/  STS.U16 [R3+0xe00], R12 ;  /* 0x000e000c03007388 */ /* 0x000fe80000000400 */
[----:B------:R-:W-:Y:S04]  /*1610*/  STS.U16 [R3+0x1a00], R18 ;  /* 0x001a001203007388 */ /* 0x000fe80000000400 */
[----:B------:R-:W-:Y:S04]  /*1620*/  STS.U16 [R3+0x7a00], R20 ;  /* 0x007a001403007388 */ /* 0x000fe80000000400 */
[----:B------:R-:W-:Y:S01]  /*1630*/  STS.U16 [R3+0x7e00], R22 ;  /* 0x007e001603007388 */ /* 0x000fe20000000400 */
[----:B------:R-:W-:Y:S01]  /*1640*/  IMAD.MOV.U32 R208, RZ, RZ, -0x800000 ;  /* 0xff800000ffd07424 */ /* 0x000fe200078e00ff */
[----:B0-----:R-:W-:Y:S01]  /*1650*/  CS2R R36, SRZ ;  /* 0x0000000000247805 */ /* 0x001fe2000001ff00 */
[----:B------:R-:W-:Y:S01]  /*1660*/  IMAD.MOV.U32 R213, RZ, RZ, -0x800000 ;  /* 0xff800000ffd57424 */ /* 0x000fe200078e00ff */
[----:B------:R0:W-:Y:S01]  /*1670*/  STS.U16 [R3+0x1200], R14 ;  /* 0x0012000e03007388 */ /* 0x0001e20000000400 */
[----:B------:R-:W-:-:S02]  /*1680*/  CS2R R70, SRZ ;  /* 0x0000000000467805 */ /* 0x000fc4000001ff00 */
[----:B------:R-:W-:Y:S02]  /*1690*/  CS2R R72, SRZ ;  /* 0x0000000000487805 */ /* 0x000fe4000001ff00 */
[----:B------:R-:W-:Y:S01]  /*16a0*/  CS2R R74, SRZ ;  /* 0x00000000004a7805 */ /* 0x000fe2000001ff00 */
[----:B------:R1:W-:Y:S01]  /*16b0*/  STS.U16 [R3+0x1600], R16 ;  /* 0x0016001003007388 */ /* 0x0003e20000000400 */
[----:B------:R-:W-:Y:S02]  /*16c0*/  CS2R R76, SRZ ;  /* 0x00000000004c7805 */ /* 0x000fe4000001ff00 */
[----:B------:R-:W-:Y:S02]  /*16d0*/  CS2R R78, SRZ ;  /* 0x00000000004e7805 */ /* 0x000fe4000001ff00 */
[----:B------:R-:W-:Y:S01]  /*16e0*/  CS2R R80, SRZ ;  /* 0x0000000000507805 */ /* 0x000fe2000001ff00 */
[----:B------:R-:W-:Y:S01]  /*16f0*/  STS.U16 [R3+0x1e00], R38 ;  /* 0x001e002603007388 */ /* 0x000fe20000000400 */
[----:B------:R-:W-:Y:S01]  /*1700*/  CS2R R82, SRZ ;  /* 0x0000000000527805 */ /* 0x000fe2000001ff00 */
[----:B0-----:R-:W-:Y:S01]  /*1710*/  IMAD.MOV.U32 R14, RZ, RZ, 0x3f800000 ;  /* 0x3f800000ff0e7424 */ /* 0x001fe200078e00ff */
[----:B------:R-:W-:Y:S01]  /*1720*/  ISETP.NE.U32.AND P0, PT, R19, RZ, PT ;  /* 0x000000ff1300720c */ /* 0x000fe20003f05070 */
[----:B------:R0:W-:Y:S01]  /*1730*/  STS.U16 [R3+0x2200], R40 ;  /* 0x0022002803007388 */ /* 0x0001e20000000400 */
[----:B------:R-:W-:Y:S01]  /*1740*/  CS2R R84, SRZ ;  /* 0x0000000000547805 */ /* 0x000fe2000001ff00 */
[----:B-1----:R-:W-:Y:S01]  /*1750*/  IMAD.MOV.U32 R16, RZ, RZ, 0x3f800000 ;  /* 0x3f800000ff107424 */ /* 0x002fe200078e00ff */
[----:B------:R-:W-:Y:S01]  /*1760*/  CS2R R86, SRZ ;  /* 0x0000000000567805 */ /* 0x000fe2000001ff00 */
[----:B------:R1:W-:Y:S04]  /*1770*/  STS.U16 [R3+0x2600], R42 ;  /* 0x0026002a03007388 */ /* 0x0003e80000000400 */
[----:B------:R2:W-:Y:S01]  /*1780*/  STS.U16 [R3+0x2a00], R44 ;  /* 0x002a002c03007388 */ /* 0x0005e20000000400 */
[----:B0-----:R-:W-:-:S03]  /*1790*/  CS2R R40, SRZ ;  /* 0x0000000000287805 */ /* 0x001fc6000001ff00 */
[----:B------:R0:W-:Y:S01]  /*17a0*/  STS.U16 [R3+0x2e00], R46 ;  /* 0x002e002e03007388 */ /* 0x0001e20000000400 */
[----:B-1----:R-:W-:-:S03]  /*17b0*/  CS2R R42, SRZ ;  /* 0x00000000002a7805 */ /* 0x002fc6000001ff00 */
[----:B------:R1:W-:Y:S01]  /*17c0*/  STS.U16 [R3+0x3200], R48 ;  /* 0x0032003003007388 */ /* 0x0003e20000000400 */
[----:B--2---:R-:W-:-:S03]  /*17d0*/  CS2R R44, SRZ ;  /* 0x00000000002c7805 */ /* 0x004fc6000001ff00 */
        /* <DEDUP_REMOVED lines=33> */
[----:B-1----:R-:W-:Y:S02]  /*19f0*/  CS2R R28, SRZ ;  /* 0x00000000001c7805 */ /* 0x002fe4000001ff00 */
[----:B--2---:R-:W-:Y:S02]  /*1a00*/  CS2R R30, SRZ ;  /* 0x00000000001e7805 */ /* 0x004fe4000001ff00 */
[----:B0-----:R-:W-:Y:S01]  /*1a10*/  CS2R R32, SRZ ;  /* 0x0000000000207805 */ /* 0x001fe2000001ff00 */
[----:B------:R-:W-:Y:S06]  /*1a20*/  @!P1 BRA `(.L_x_0) ;  /* 0x0000004000a89947 */ /* 0x000fec0003800000 */
[----:B------:R-:W0:Y:S01]  /*1a30*/  LDC R5, c[0x0][0x258] ;  /* 0x00009600ff057b82 */ /* 0x000e220000000800 */
[----:B------:R-:W-:Y:S01]  /*1a40*/  SHF.R.U32.HI R3, RZ, 0x4, R204 ;  /* 0x00000004ff037819 */ /* 0x000fe200000116cc */
[----:B------:R-:W-:Y:S01]  /*1a50*/  VIADD R7, R204, 0x8000 ;  /* 0x00008000cc077836 */ /* 0x000fe20000000000 */
[----:B------:R-:W-:Y:S01]  /*1a60*/  CS2R R24, SRZ ;  /* 0x0000000000187805 */ /* 0x000fe2000001ff00 */
[----:B------:R-:W-:Y:S01]  /*1a70*/  IMAD R4, R19, 0x20, R2 ;  /* 0x0000002013047824 */ /* 0x000fe200078e0202 */
[----:B------:R-:W-:Y:S02]  /*1a80*/  SGXT.U32 R3, R3, 0xe ;  /* 0x0000000e0303781a */ /* 0x000fe40000000000 */
[----:B------:R-:W-:Y:S02]  /*1a90*/  CS2R R26, SRZ ;  /* 0x00000000001a7805 */ /* 0x000fe4000001ff00 */
[----:B------:R-:W-:Y:S01]  /*1aa0*/  SHF.R.U32.HI R252, RZ, 0x4, R7 ;  /* 0x00000004fffc7819 */ /* 0x000fe20000011607 */
[----:B------:R-:W1:Y:S01]  /*1ab0*/  LDC.64 R104, c[0x0][0x250] ;  /* 0x00009400ff687b82 */ /* 0x000e620000000a00 */
[C---:B------:R-:W-:Y:S01]  /*1ac0*/  IADD3 R2, P1, R3.reuse, 0x80, RZ ;  /* 0x0000008003027810 */ /* 0x040fe20007f3e0ff */
[----:B------:R-:W-:Y:S01]  /*1ad0*/  IMAD.SHL.U32 R4, R4, 0x2, RZ ;  /* 0x0000000204047824 */ /* 0x000fe200078e00ff */
[----:B------:R-:W-:-:S02]  /*1ae0*/  R2UR UR56, R3 ;  /* 0x00000000033872ca */ /* 0x000fc400000e0000 */
[----:B------:R-:W-:Y:S02]  /*1af0*/  CS2R R28, SRZ ;  /* 0x00000000001c7805 */ /* 0x000fe4000001ff00 */
[----:B------:R-:W-:Y:S02]  /*1b00*/  R2UR UR4, R2 ;  /* 0x00000000020472ca */ /* 0x000fe400000e0000 */
[----:B------:R-:W-:Y:S02]  /*1b10*/  CS2R R2, SRZ ;  /* 0x0000000000027805 */ /* 0x000fe4000001ff00 */
[----:B------:R-:W-:Y:S01]  /*1b20*/  SGXT.U32 R252, R252, 0xe ;  /* 0x0000000efcfc781a */ /* 0x000fe20000000000 */
[----:B------:R-:W2:Y:S01]  /*1b30*/  LDC.64 R12, c[0x0][0x260] ;  /* 0x00009800ff0c7b82 */ /* 0x000ea20000000a00 */
[----:B------:R-:W-:Y:S02]  /*1b40*/  CS2R R30, SRZ ;  /* 0x00000000001e7805 */ /* 0x000fe4000001ff00 */
[----:B------:R-:W-:-:S02]  /*1b50*/  CS2R R32, SRZ ;  /* 0x0000000000207805 */ /* 0x000fc4000001ff00 */
[----:B------:R-:W-:Y:S02]  /*1b60*/  CS2R R34, SRZ ;  /* 0x0000000000227805 */ /* 0x000fe4000001ff00 */
[----:B------:R-:W-:Y:S02]  /*1b70*/  IADD3.X R2, R2, 0x40000040, RZ, P1, !PT ;  /* 0x4000004002027810 */ /* 0x000fe40000ffe4ff */
[----:B------:R-:W-:Y:S02]  /*1b80*/  CS2R R36, SRZ ;  /* 0x0000000000247805 */ /* 0x000fe4000001ff00 */
[----:B------:R-:W-:Y:S02]  /*1b90*/  CS2R R38, SRZ ;  /* 0x0000000000267805 */ /* 0x000fe4000001ff00 */
[----:B------:R-:W-:Y:S01]  /*1ba0*/  CS2R R40, SRZ ;  /* 0x0000000000287805 */ /* 0x000fe2000001ff00 */
[----:B------:R-:W3:Y:S01]  /*1bb0*/  LDC.64 R8, c[0x0][0x218] ;  /* 0x00008600ff087b82 */ /* 0x000ee20000000a00 */
[----:B0-----:R-:W-:Y:S01]  /*1bc0*/  IMAD R6, R6, R5, RZ ;  /* 0x0000000506067224 */ /* 0x001fe200078e02ff */
[----:B------:R-:W-:-:S02]  /*1bd0*/  IADD3 R5, P2, R252, 0x2, RZ ;  /* 0x00000002fc057810 */ /* 0x000fc40007f5e0ff */
[----:B------:R-:W-:Y:S02]  /*1be0*/  CS2R R42, SRZ ;  /* 0x00000000002a7805 */ /* 0x000fe4000001ff00 */
[----:B------:R-:W-:Y:S01]  /*1bf0*/  R2UR UR5, R2 ;  /* 0x00000000020572ca */ /* 0x000fe200000e0000 */
[C---:B------:R-:W-:Y:S01]  /*1c00*/  IMAD.SHL.U32 R172, R6.reuse, 0x2, RZ ;  /* 0x0000000206ac7824 */ /* 0x040fe200078e00ff */
[----:B------:R-:W-:Y:S01]  /*1c10*/  R2UR UR6, R5 ;  /* 0x00000000050672ca */ /* 0x000fe200000e0000 */
[----:B------:R-:W-:Y:S01]  /*1c20*/  IMAD.HI R6, R6, 0x2, RZ ;  /* 0x0000000206067827 */ /* 0x000fe200078e02ff */
[----:B------:R-:W0:Y:S01]  /*1c30*/  LDC.64 R18, c[0x0][0x220] ;  /* 0x00008800ff127b82 */ /* 0x000e220000000a00 */
[----:B------:R-:W-:Y:S02]  /*1c40*/  IADD3.X R3, R3, 0x40000040, RZ, P2, !PT ;  /* 0x4000004003037810 */ /* 0x000fe400017fe4ff */
[----:B------:R-:W-:Y:S01]  /*1c50*/  CS2R R44, SRZ ;  /* 0x00000000002c7805 */ /* 0x000fe2000001ff00 */
[----:B-1----:R-:W-:Y:S01]  /*1c60*/  IMAD R104, R109, R104, RZ ;  /* 0x000000686d687224 */ /* 0x002fe200078e02ff */
[----:B------:R-:W-:Y:S01]  /*1c70*/  CS2R R46, SRZ ;  /* 0x00000000002e7805 */ /* 0x000fe2000001ff00 */
[----:B------:R-:W-:Y:S01]  /*1c80*/  IMAD R5, R105, 0x14, RZ ;  /* 0x0000001469057824 */ /* 0x000fe200078e02ff */
[----:B------:R-:W-:Y:S01]  /*1c90*/  R2UR UR7, R3 ;  /* 0x00000000030772ca */ /* 0x000fe200000e0000 */
[C---:B------:R-:W-:Y:S01]  /*1ca0*/  IMAD.SHL.U32 R173, R104.reuse, 0x2, RZ ;  /* 0x0000000268ad7824 */ /* 0x040fe200078e00ff */
[----:B--2---:R-:W-:Y:S01]  /*1cb0*/  STL [R1+0x60], R13 ;  /* 0x0000600d01007387 */ /* 0x004fe20000100800 */
[----:B------:R-:W1:Y:S01]  /*1cc0*/  LDC R20, c[0x0][0x268] ;  /* 0x00009a00ff147b82 */ /* 0x000e620000000800 */
[----:B------:R-:W-:Y:S01]  /*1cd0*/  IMAD.MOV.U32 R11, RZ, RZ, R12 ;  /* 0x000000ffff0b7224 */ /* 0x000fe200078e000c */
[----:B------:R-:W-:Y:S01]  /*1ce0*/  UIADD3.64 UR10, UR4, 0x100, URZ ;  /* 0x00000100040a7897 */ /* 0x000fe2000fffe03f */
[----:B------:R2:W-:Y:S01]  /*1cf0*/  STL [R1+0x70], R7 ;  /* 0x0000700701007387 */ /* 0x0005e20000100800 */
[----:B------:R-:W-:Y:S01]  /*1d00*/  IMAD.MOV.U32 R10, RZ, RZ, R13 ;  /* 0x000000ffff0a7224 */ /* 0x000fe200078e000d */
[----:B------:R-:W-:Y:S01]  /*1d10*/  CS2R R48, SRZ ;  /* 0x0000000000307805 */ /* 0x000fe2000001ff00 */
[----:B------:R-:W-:Y:S01]  /*1d20*/  IMAD.HI R104, R104, 0x2, RZ ;  /* 0x0000000268687827 */ /* 0x000fe200078e02ff */
[----:B---3--:R-:W-:-:S02]  /*1d30*/  IADD3 R172, P1, P2, R172, R8, R173 ;  /* 0x00000008acac7210 */ /* 0x008fc40007a3e0ad */
[----:B------:R-:W-:Y:S02]  /*1d40*/  CS2R R50, SRZ ;  /* 0x0000000000327805 */ /* 0x000fe4000001ff00 */
[----:B------:R-:W-:Y:S01]  /*1d50*/  CS2R R52, SRZ ;  /* 0x0000000000347805 */ /* 0x000fe2000001ff00 */
[----:B------:R-:W-:Y:S01]  /*1d60*/  IMAD R2, R109, R11, RZ ;  /* 0x0000000b6d027224 */ /* 0x000fe200078e02ff */
[----:B------:R-:W-:Y:S01]  /*1d70*/  IADD3.X R173, R6, R9, R104, P1, P2 ;  /* 0x0000000906ad7210 */ /* 0x000fe20000fe4468 */
[----:B------:R-:W-:Y:S01]  /*1d80*/  IMAD R3, R105, 0x12, RZ ;  /* 0x0000001269037824 */ /* 0x000fe200078e02ff */
[----:B--2---:R-:W-:Y:S01]  /*1d90*/  LOP3.LUT R7, R107, 0x1f, RZ, 0xc0, !PT ;  /* 0x0000001f6b077812 */ /* 0x004fe200078ec0ff */
[----:B------:R-:W-:Y:S01]  /*1da0*/  UIADD3.64 UR10, UR6, 0x2, URZ ;  /* 0x00000002060a7897 */ /* 0x000fe2000fffe03f */
[-C--:B------:R-:W-:Y:S01]  /*1db0*/  IADD3 RZ, P3, R5, R172.reuse, RZ ;  /* 0x000000ac05ff7210 */ /* 0x080fe20007f7e0ff */
[C---:B------:R-:W-:Y:S01]  /*1dc0*/  IMAD.SHL.U32 R5, R2.reuse, 0x2, RZ ;  /* 0x0000000202057824 */ /* 0x040fe200078e00ff */
[----:B------:R-:W-:Y:S01]  /*1dd0*/  IADD3 RZ, P4, R3, R172, RZ ;  /* 0x000000ac03ff7210 */ /* 0x000fe20007f9e0ff */
[----:B------:R-:W-:Y:S01]  /*1de0*/  IMAD R7, R7, R10, RZ ;  /* 0x0000000a07077224 */ /* 0x000fe200078e02ff */
[----:B------:R-:W-:Y:S01]  /*1df0*/  SHF.R.U32.HI R10, RZ, 0x5, R107 ;  /* 0x00000005ff0a7819 */ /* 0x000fe2000001166b */
[----:B------:R-:W-:Y:S01]  /*1e00*/  IMAD.HI R2, R2, 0x2, RZ ;  /* 0x0000000202027827 */ /* 0x000fe200078e02ff */
[----:B------:R-:W-:Y:S01]  /*1e10*/  UIADD3.64 UR58, UR6, 0x7e, URZ ;  /* 0x0000007e063a7897 */ /* 0x000fe2000fffe03f */
[----:B------:R-:W-:Y:S01]  /*1e20*/  CS2R R54, SRZ ;  /* 0x0000000000367805 */ /* 0x000fe2000001ff00 */
[----:B------:R-:W-:Y:S01]  /*1e30*/  UIADD3.64 UR14, UR6, 0x4, URZ ;  /* 0x00000004060e7897 */ /* 0x000fe2000fffe03f */
[C---:B------:R-:W-:Y:S01]  /*1e40*/  IMAD.SHL.U32 R6, R7.reuse, 0x2, RZ ;  /* 0x0000000207067824 */ /* 0x040fe200078e00ff */
[----:B------:R-:W-:Y:S01]  /*1e50*/  CS2R R56, SRZ ;  /* 0x0000000000387805 */ /* 0x000fe2000001ff00 */
[----:B------:R-:W-:Y:S01]  /*1e60*/  IMAD.HI R7, R7, 0x2, RZ ;  /* 0x0000000207077827 */ /* 0x000fe200078e02ff */
[----:B------:R-:W-:-:S02]  /*1e70*/  CS2R R58, SRZ ;  /* 0x00000000003a7805 */ /* 0x000fc4000001ff00 */
[----:B------:R-:W-:Y:S02]  /*1e80*/  CS2R R60, SRZ ;  /* 0x00000000003c7805 */ /* 0x000fe4000001ff00 */
[----:B0-----:R-:W-:Y:S01]  /*1e90*/  IADD3 R142, P1, P2, R6, R18, R5 ;  /* 0x00000012068e7210 */ /* 0x001fe20007a3e005 */
[----:B------:R-:W-:Y:S01]  /*1ea0*/  IMAD R3, R105, 0x16, RZ ;  /* 0x0000001669037824 */ /* 0x000fe200078e02ff */
[----:B------:R-:W-:Y:S01]  /*1eb0*/  SHF.R.U32.HI R5, RZ, 0x5, R107 ;  /* 0x00000005ff057819 */ /* 0x000fe2000001166b */
[C---:B------:R-:W-:Y:S01]  /*1ec0*/  VIADD R6, R10.reuse, 0x58 ;  /* 0x000000580a067836 */ /* 0x040fe20000000000 */
[----:B------:R-:W-:Y:S01]  /*1ed0*/  IADD3.X R19, R7, R19, R2, P1, P2 ;  /* 0x0000001307137210 */ /* 0x000fe20000fe4402 */
[C---:B------:R-:W-:Y:S01]  /*1ee0*/  VIADD R7, R10.reuse, 0x78 ;  /* 0x000000780a077836 */ /* 0x040fe20000000000 */
[----:B------:R-:W-:Y:S01]  /*1ef0*/  SGXT.U32 R2, R5, 0x3 ;  /* 0x000000030502781a */ /* 0x000fe20000000000 */
[C---:B------:R-:W-:Y:S01]  /*1f00*/  VIADD R5, R10.reuse, 0x38 ;  /* 0x000000380a057836 */ /* 0x040fe20000000000 */
[----:B------:R-:W-:Y:S01]  /*1f10*/  IADD3 RZ, P6, R3, R172, RZ ;  /* 0x000000ac03ff7210 */ /* 0x000fe20007fde0ff */
[----:B------:R-:W-:Y:S01]  /*1f20*/  VIADD R3, R10, 0x18 ;  /* 0x000000180a037836 */ /* 0x000fe20000000000 */
[----:B------:R-:W-:Y:S01]  /*1f30*/  CS2R R62, SRZ ;  /* 0x00000000003e7805 */ /* 0x000fe2000001ff00 */
[----:B-1----:R-:W-:Y:S01]  /*1f40*/  IMAD R12, R2, R20, RZ ;  /* 0x00000014020c7224 */ /* 0x002fe200078e02ff */
[----:B------:R-:W-:Y:S01]  /*1f50*/  CS2R R64, SRZ ;  /* 0x0000000000407805 */ /* 0x000fe2000001ff00 */
[----:B------:R-:W-:Y:S01]  /*1f60*/  VIADD R2, R10, 0x98 ;  /* 0x000000980a027836 */ /* 0x000fe20000000000 */
[----:B------:R-:W-:Y:S01]  /*1f70*/  CS2R R66, SRZ ;  /* 0x0000000000427805 */ /* 0x000fe2000001ff00 */
[----:B------:R-:W-:Y:S01]  /*1f80*/  IMAD R13, R20, 0x8, R12 ;  /* 0x00000008140d7824 */ /* 0x000fe200078e020c */
[----:B------:R-:W-:Y:S01]  /*1f90*/  LEA R218, P5, R12, R142, 0x1 ;  /* 0x0000008e0cda7211 */ /* 0x000fe200078a08ff */
[----:B------:R-:W-:Y:S01]  /*1fa0*/  IMAD R14, R3, R20, RZ ;  /* 0x00000014030e7224 */ /* 0x000fe200078e02ff */
[----:B------:R-:W-:Y:S01]  /*1fb0*/  CS2R R68, SRZ ;  /* 0x0000000000447805 */ /* 0x000fe2000001ff00 */
[----:B------:R-:W-:Y:S01]  /*1fc0*/  IMAD R3, R20, 0x8, R13 ;  /* 0x0000000814037824 */ /* 0x000fe200078e020d */
[----:B------:R-:W-:Y:S01]  /*1fd0*/  LEA R216, P2, R13, R142, 0x1 ;  /* 0x0000008e0dd87211 */ /* 0x000fe200078408ff */
[----:B------:R-:W-:Y:S01]  /*1fe0*/  IMAD R18, R2, R20, RZ ;  /* 0x0000001402127224 */ /* 0x000fe200078e02ff */
[-C--:B------:R-:W-:Y:S01]  /*1ff0*/  LEA.HI.X.SX32 R219, R12, R19.reuse, 0x1, P5 ;  /* 0x000000130cdb7211 */ /* 0x080fe200028f0eff */
[C---:B------:R-:W-:Y:S01]  /*2000*/  IMAD R2, R20.reuse, 0x10, R3 ;  /* 0x0000001014027824 */ /* 0x040fe200078e0203 */
[----:B------:R-:W-:Y:S01]  /*2010*/  LEA R176, P5, R3, R142, 0x1 ;  /* 0x0000008e03b07211 */ /* 0x000fe200078a08ff */
[-C--:B------:R-:W-:Y:S01]  /*2020*/  IMAD R15, R5, R20.reuse, RZ ;  /* 0x00000014050f7224 */ /* 0x080fe200078e02ff */
[-C--:B------:R-:W-:Y:S01]  /*2030*/  LEA.HI.X.SX32 R217, R13, R19.reuse, 0x1, P2 ;  /* 0x000000130dd97211 */ /* 0x080fe200010f0eff */
[----:B------:R-:W-:Y:S01]  /*2040*/  IMAD R5, R20, 0x8, R2 ;  /* 0x0000000814057824 */ /* 0x000fe200078e0202 */
[-C--:B------:R-:W-:Y:S01]  /*2050*/  LEA.HI.X.SX32 R177, R3, R19.reuse, 0x1, P5 ;  /* 0x0000001303b17211 */ /* 0x080fe200028f0eff */
[----:B------:R-:W-:Y:S01]  /*2060*/  IMAD R16, R6, R20, RZ ;  /* 0x0000001406107224 */ /* 0x000fe200078e02ff */
[-C--:B------:R-:W-:Y:S01]  /*2070*/  LEA R178, P2, R2, R142.reuse, 0x1 ;  /* 0x0000008e02b27211 */ /* 0x080fe200078408ff */
[----:B------:R-:W-:Y:S01]  /*2080*/  IMAD R6, R20, 0x8, R5 ;  /* 0x0000000814067824 */ /* 0x000fe200078e0205 */
[----:B------:R-:W-:Y:S01]  /*2090*/  LEA R180, P5, R5, R142, 0x1 ;  /* 0x0000008e05b47211 */ /* 0x000fe200078a08ff */
[----:B------:R-:W-:Y:S01]  /*20a0*/  IMAD R17, R7, R20, RZ ;  /* 0x0000001407117224 */ /* 0x000fe200078e02ff */
[-C--:B------:R-:W-:Y:S01]  /*20b0*/  LEA.HI.X.SX32 R179, R2, R19.reuse, 0x1, P2 ;  /* 0x0000001302b37211 */ /* 0x080fe200010f0eff */
[----:B------:R-:W-:Y:S01]  /*20c0*/  IMAD R7, R20, 0x10, R6 ;  /* 0x0000001014077824 */ /* 0x000fe200078e0206 */
[-C--:B------:R-:W-:Y:S01]  /*20d0*/  LEA.HI.X.SX32 R181, R5, R19.reuse, 0x1, P5 ;  /* 0x0000001305b57211 */ /* 0x080fe200028f0eff */
[----:B------:R-:W-:Y:S01]  /*20e0*/  VIADD R8, R10, 0xb8 ;  /* 0x000000b80a087836 */ /* 0x000fe20000000000 */
[-C--:B------:R-:W-:Y:S01]  /*20f0*/  LEA R184, P2, R6, R142.reuse, 0x1 ;  /* 0x0000008e06b87211 */ /* 0x080fe200078408ff */
[----:B------:R-:W-:Y:S01]  /*2100*/  IMAD R3, R20, 0x8, R7 ;  /* 0x0000000814037824 */ /* 0x000fe200078e0207 */
[CC--:B------:R-:W-:Y:S01]  /*2110*/  LEA R186, P5, R7.reuse, R142.reuse, 0x1 ;  /* 0x0000008e07ba7211 */ /* 0x0c0fe200078a08ff */
[----:B------:R-:W-:Y:S01]  /*2120*/  VIADD R9, R10, 0xd8 ;  /* 0x000000d80a097836 */ /* 0x000fe20000000000 */
[-C--:B------:R-:W-:Y:S01]  /*2130*/  LEA.HI.X.SX32 R185, R6, R19.reuse, 0x1, P2 ;  /* 0x0000001306b97211 */ /* 0x080fe200010f0eff */
[----:B------:R-:W-:Y:S01]  /*2140*/  IMAD R2, R20, 0x8, R3 ;  /* 0x0000000814027824 */ /* 0x000fe200078e0203 */
[----:B------:R-:W-:Y:S01]  /*2150*/  LEA R174, P1, R14, R142, 0x1 ;  /* 0x0000008e0eae7211 */ /* 0x000fe200078208ff */
[----:B------:R-:W-:Y:S01]  /*2160*/  IMAD R8, R8, R20, RZ ;  /* 0x0000001408087224 */ /* 0x000fe200078e02ff */
[-C--:B------:R-:W-:Y:S01]  /*2170*/  LEA.HI.X.SX32 R187, R7, R19.reuse, 0x1, P5 ;  /* 0x0000001307bb7211 */ /* 0x080fe200028f0eff */
[----:B------:R-:W-:Y:S01]  /*2180*/  IMAD R5, R20, 0x10, R2 ;  /* 0x0000001014057824 */ /* 0x000fe200078e0202 */
[----:B------:R-:W-:Y:S01]  /*2190*/  LEA R190, P5, R2, R142, 0x1 ;  /* 0x0000008e02be7211 */ /* 0x000fe200078a08ff */
[----:B------:R-:W-:Y:S01]  /*21a0*/  IMAD R9, R9, R20, RZ ;  /* 0x0000001409097224 */ /* 0x000fe200078e02ff */
[-C--:B------:R-:W-:Y:S01]  /*21b0*/  LEA.HI.X.SX32 R175, R14, R19.reuse, 0x1, P1 ;  /* 0x000000130eaf7211 */ /* 0x080fe200008f0eff */
[----:B------:R-:W-:Y:S01]  /*21c0*/  IMAD R6, R20, 0x8, R5 ;  /* 0x0000000814067824 */ /* 0x000fe200078e0205 */
[-C--:B------:R-:W-:Y:S01]  /*21d0*/  LEA R182, P1, R15, R142.reuse, 0x1 ;  /* 0x0000008e0fb67211 */ /* 0x080fe200078208ff */
[----:B------:R-:W-:Y:S01]  /*21e0*/  VIADD R10, R10, 0xf8 ;  /* 0x000000f80a0a7836 */ /* 0x000fe20000000000 */
[----:B------:R-:W-:Y:S01]  /*21f0*/  LEA R188, P2, R3, R142, 0x1 ;  /* 0x0000008e03bc7211 */ /* 0x000fe200078408ff */
[----:B------:R-:W-:Y:S01]  /*2200*/  IMAD R7, R20, 0x8, R6 ;  /* 0x0000000814077824 */ /* 0x000fe200078e0206 */
[-C--:B------:R-:W-:Y:S01]  /*2210*/  LEA.HI.X.SX32 R191, R2, R19.reuse, 0x1, P5 ;  /* 0x0000001302bf7211 */ /* 0x080fe200028f0eff */
[----:B------:R-:W-:Y:S01]  /*2220*/  IMAD R10, R10, R20, RZ ;  /* 0x000000140a0a7224 */ /* 0x000fe200078e02ff */
[-C--:B------:R-:W-:Y:S01]  /*2230*/  LEA.HI.X.SX32 R183, R15, R19.reuse, 0x1, P1 ;  /* 0x000000130fb77211 */ /* 0x080fe200008f0eff */
[----:B------:R-:W-:Y:S01]  /*2240*/  IMAD R2, R20, 0x10, R7 ;  /* 0x0000001014027824 */ /* 0x000fe200078e0207 */
[-C--:B------:R-:W-:Y:S01]  /*2250*/  LEA R192, P1, R16, R142.reuse, 0x1 ;  /* 0x0000008e10c07211 */ /* 0x080fe200078208ff */
[----:B------:R-:W-:Y:S01]  /*2260*/  IMAD.U32 R21, RZ, RZ, UR59 ;  /* 0x0000003bff157e24 */ /* 0x000fe2000f8e00ff */
[-C--:B------:R-:W-:Y:S01]  /*2270*/  LEA.HI.X.SX32 R189, R3, R19.reuse, 0x1, P2 ;  /* 0x0000001303bd7211 */ /* 0x080fe200010f0eff */
[----:B------:R-:W-:Y:S01]  /*2280*/  IMAD R3, R20, 0x8, R2 ;  /* 0x0000000814037824 */ /* 0x000fe200078e0202 */
[-C--:B------:R-:W-:Y:S01]  /*2290*/  LEA R194, P5, R5, R142.reuse, 0x1 ;  /* 0x0000008e05c27211 */ /* 0x080fe200078a08ff */
[----:B------:R-:W-:Y:S01]  /*22a0*/  IMAD R127, R105, 0x6, RZ ;  /* 0x00000006697f7824 */ /* 0x000fe200078e02ff */
[-C--:B------:R-:W-:Y:S01]  /*22b0*/  LEA R196, P2, R17, R142.reuse, 0x1 ;  /* 0x0000008e11c47211 */ /* 0x080fe200078408ff */
[C---:B------:R-:W-:Y:S01]  /*22c0*/  IMAD R141, R105.reuse, 0x3, RZ ;  /* 0x00000003698d7824 */ /* 0x040fe200078e02ff */
[-C--:B------:R-:W-:Y:S01]  /*22d0*/  LEA.HI.X.SX32 R193, R16, R19.reuse, 0x1, P1 ;  /* 0x0000001310c17211 */ /* 0x080fe200008f0eff */
[----:B------:R-:W-:Y:S01]  /*22e0*/  IMAD R123, R105, 0xa, RZ ;  /* 0x0000000a697b7824 */ /* 0x000fe200078e02ff */
[-C--:B------:R-:W-:Y:S01]  /*22f0*/  LEA.HI.X.SX32 R195, R5, R19.reuse, 0x1, P5 ;  /* 0x0000001305c37211 */ /* 0x080fe200028f0eff */
[----:B------:R-:W-:Y:S01]  /*2300*/  IMAD R5, R20, 0x8, R3 ;  /* 0x0000000814057824 */ /* 0x000fe200078e0203 */
[CC--:B------:R-:W-:Y:S01]  /*2310*/  LEA R198, P1, R6.reuse, R142.reuse, 0x1 ;  /* 0x0000008e06c67211 */ /* 0x0c0fe200078208ff */
[----:B------:R-:W-:Y:S01]  /*2320*/  IMAD R119, R105, 0xc, RZ ;  /* 0x0000000c69777824 */ /* 0x000fe200078e02ff */
[-C--:B------:R-:W-:Y:S01]  /*2330*/  LEA R200, P5, R7, R142.reuse, 0x1 ;  /* 0x0000008e07c87211 */ /* 0x080fe200078a08ff */
[----:B------:R-:W-:Y:S01]  /*2340*/  IMAD R121, R105, 0xb, RZ ;  /* 0x0000000b69797824 */ /* 0x000fe200078e02ff */
[-C--:B------:R-:W-:Y:S01]  /*2350*/  LEA.HI.X.SX32 R197, R17, R19.reuse, 0x1, P2 ;  /* 0x0000001311c57211 */ /* 0x080fe200010f0eff */
[C---:B------:R-:W-:Y:S01]  /*2360*/  IMAD R139, R105.reuse, 0x5, RZ ;  /* 0x00000005698b7824 */ /* 0x040fe200078e02ff */
[-C--:B------:R-:W-:Y:S01]  /*2370*/  LEA.HI.X.SX32 R199, R6, R19.reuse, 0x1, P1 ;  /* 0x0000001306c77211 */ /* 0x080fe200008f0eff */
[----:B------:R-:W-:Y:S01]  /*2380*/  IMAD R6, R20, 0x10, R5 ;  /* 0x0000001014067824 */ /* 0x000fe200078e0205 */
[CC--:B------:R-:W-:Y:S01]  /*2390*/  LEA R202, P2, R2.reuse, R142.reuse, 0x1 ;  /* 0x0000008e02ca7211 */ /* 0x0c0fe200078408ff */
[----:B------:R-:W-:Y:S01]  /*23a0*/  IMAD R135, R105, 0x1a, RZ ;  /* 0x0000001a69877824 */ /* 0x000fe200078e02ff */
[-C--:B------:R-:W-:Y:S01]  /*23b0*/  LEA.HI.X.SX32 R201, R7, R19.reuse, 0x1, P5 ;  /* 0x0000001307c97211 */ /* 0x080fe200028f0eff */
[----:B------:R-:W-:Y:S01]  /*23c0*/  IMAD R115, R105, 0xe, RZ ;  /* 0x0000000e69737824 */ /* 0x000fe200078e02ff */
[-C--:B------:R-:W-:Y:S01]  /*23d0*/  LEA R170, P5, R3, R142.reuse, 0x1 ;  /* 0x0000008e03aa7211 */ /* 0x080fe200078a08ff */
[----:B------:R-:W-:Y:S01]  /*23e0*/  IMAD R11, R105, 0x18, RZ ;  /* 0x00000018690b7824 */ /* 0x000fe200078e02ff */
[-C--:B------:R-:W-:Y:S01]  /*23f0*/  LEA.HI.X.SX32 R203, R2, R19.reuse, 0x1, P2 ;  /* 0x0000001302cb7211 */ /* 0x080fe200010f0eff */
[C---:B------:R-:W-:Y:S01]  /*2400*/  IMAD R2, R20.reuse, 0x8, R6 ;  /* 0x0000000814027824 */ /* 0x040fe200078e0206 */
[-C--:B------:R-:W-:Y:S01]  /*2410*/  LEA.HI.X.SX32 R171, R3, R19.reuse, 0x1, P5 ;  /* 0x0000001303ab7211 */ /* 0x080fe200028f0eff */
[----:B------:R-:W-:Y:S01]  /*2420*/  IMAD R125, R105, 0x9, RZ ;  /* 0x00000009697d7824 */ /* 0x000fe200078e02ff */
[-C--:B------:R-:W-:Y:S01]  /*2430*/  LEA R166, P2, R5, R142.reuse, 0x1 ;  /* 0x0000008e05a67211 */ /* 0x080fe200078408ff */
[----:B------:R-:W-:Y:S01]  /*2440*/  IMAD R3, R20, 0x8, R2 ;  /* 0x0000000814037824 */ /* 0x000fe200078e0202 */
[-C--:B------:R-:W-:Y:S01]  /*2450*/  LEA R164, P5, R6, R142.reuse, 0x1 ;  /* 0x0000008e06a47211 */ /* 0x080fe200078a08ff */
[----:B------:R-:W-:Y:S01]  /*2460*/  IMAD R7, R105, 0x38, RZ ;  /* 0x0000003869077824 */ /* 0x000fe200078e02ff */
[-C--:B------:R-:W-:Y:S01]  /*2470*/  LEA.HI.X.SX32 R167, R5, R19.reuse, 0x1, P2 ;  /* 0x0000001305a77211 */ /* 0x080fe200010f0eff */
[----:B------:R-:W-:Y:S01]  /*2480*/  IMAD R5, R20, 0x10, R3 ;  /* 0x0000001014057824 */ /* 0x000fe200078e0203 */
[-C--:B------:R-:W-:Y:S01]  /*2490*/  LEA.HI.X.SX32 R165, R6, R19.reuse, 0x1, P5 ;  /* 0x0000001306a57211 */ /* 0x080fe200028f0eff */
[----:B------:R-:W-:Y:S01]  /*24a0*/  IMAD R117, R105, 0xd, RZ ;  /* 0x0000000d69757824 */ /* 0x000fe200078e02ff */
[-C--:B------:R-:W-:Y:S01]  /*24b0*/  LEA R162, P2, R2, R142.reuse, 0x1 ;  /* 0x0000008e02a27211 */ /* 0x080fe200078408ff */
[----:B------:R-:W-:Y:S01]  /*24c0*/  IMAD R6, R20, 0x8, R5 ;  /* 0x0000000814067824 */ /* 0x000fe200078e0205 */
[-C--:B------:R-:W-:Y:S01]  /*24d0*/  LEA R160, P5, R3, R142.reuse, 0x1 ;  /* 0x0000008e03a07211 */ /* 0x080fe200078a08ff */
[C---:B------:R-:W-:Y:S01]  /*24e0*/  IMAD R113, R105.reuse, 0x1e, RZ ;  /* 0x0000001e69717824 */ /* 0x040fe200078e02ff */
[-C--:B------:R-:W-:Y:S01]  /*24f0*/  LEA.HI.X.SX32 R163, R2, R19.reuse, 0x1, P2 ;  /* 0x0000001302a37211 */ /* 0x080fe200010f0eff */
[----:B------:R-:W-:Y:S01]  /*2500*/  IMAD R2, R20, 0x8, R6 ;  /* 0x0000000814027824 */ /* 0x000fe200078e0206 */
[-C--:B------:R-:W-:Y:S01]  /*2510*/  LEA R168, P1, R18, R142.reuse, 0x1 ;  /* 0x0000008e12a87211 */ /* 0x080fe200078208ff */
[----:B------:R-:W-:Y:S01]  /*2520*/  IMAD R109, R105, 0x7, RZ ;  /* 0x00000007696d7824 */ /* 0x000fe200078e02ff */
[-C--:B------:R-:W-:Y:S01]  /*2530*/  LEA.HI.X.SX32 R161, R3, R19.reuse, 0x1, P5 ;  /* 0x0000001303a17211 */ /* 0x080fe200028f0eff */
[----:B------:R-:W-:Y:S01]  /*2540*/  IMAD R3, R20, 0x10, R2 ;  /* 0x0000001014037824 */ /* 0x000fe200078e0202 */
[-C--:B------:R-:W-:Y:S01]  /*2550*/  LEA R156, P5, R5, R142.reuse, 0x1 ;  /* 0x0000008e059c7211 */ /* 0x080fe200078a08ff */
[C---:B------:R-:W-:Y:S01]  /*2560*/  IMAD R131, R105.reuse, 0x1c, RZ ;  /* 0x0000001c69837824 */ /* 0x040fe200078e02ff */
[-C--:B------:R-:W-:Y:S01]  /*2570*/  LEA.HI.X.SX32 R169, R18, R19.reuse, 0x1, P1 ;  /* 0x0000001312a97211 */ /* 0x080fe200008f0eff */
[----:B------:R-:W-:Y:S01]  /*2580*/  IMAD.U32 R18, RZ, RZ, UR10 ;  /* 0x0000000aff127e24 */ /* 0x000fe2000f8e00ff */
[-C--:B------:R-:W-:Y:S01]  /*2590*/  LEA R158, P1, R8, R142.reuse, 0x1 ;  /* 0x0000008e089e7211 */ /* 0x080fe200078208ff */
[----:B------:R-:W-:Y:S01]  /*25a0*/  IMAD R107, R105, 0xf, RZ ;  /* 0x0000000f696b7824 */ /* 0x000fe200078e02ff */
[-C--:B------:R-:W-:Y:S01]  /*25b0*/  LEA.HI.X.SX32 R157, R5, R19.reuse, 0x1, P5 ;  /* 0x00000013059d7211 */ /* 0x080fe200028f0eff */
[----:B------:R-:W-:Y:S01]  /*25c0*/  IMAD R5, R20, 0x8, R3 ;  /* 0x0000000814057824 */ /* 0x000fe200078e0203 */
[-C--:B------:R-:W-:Y:S01]  /*25d0*/  LEA R154, P2, R9, R142.reuse, 0x1 ;  /* 0x0000008e099a7211 */ /* 0x080fe200078408ff */
[C---:B------:R-:W-:Y:S01]  /*25e0*/  IMAD R137, R105.reuse, 0x19, RZ ;  /* 0x0000001969897824 */ /* 0x040fe200078e02ff */
[-C--:B------:R-:W-:Y:S01]  /*25f0*/  LEA R150, P5, R2, R142.reuse, 0x1 ;  /* 0x0000008e02967211 */ /* 0x080fe200078a08ff */
[C---:B------:R-:W-:Y:S01]  /*2600*/  IMAD R133, R105.reuse, 0x1b, RZ ;  /* 0x0000001b69857824 */ /* 0x040fe200078e02ff */
[-C--:B------:R-:W-:Y:S01]  /*2610*/  LEA.HI.X.SX32 R159, R8, R19.reuse, 0x1, P1 ;  /* 0x00000013089f7211 */ /* 0x080fe200008f0eff */
[C---:B------:R-:W-:Y:S01]  /*2620*/  IMAD R129, R105.reuse, 0x1d, RZ ;  /* 0x0000001d69817824 */ /* 0x040fe200078e02ff */
[-C--:B------:R-:W-:Y:S01]  /*2630*/  LEA R152, P1, R6, R142.reuse, 0x1 ;  /* 0x0000008e06987211 */ /* 0x080fe200078208ff */
[----:B------:R-:W-:Y:S01]  /*2640*/  IMAD R111, R105, 0x1f, RZ ;  /* 0x0000001f696f7824 */ /* 0x000fe200078e02ff */
[-C--:B------:R-:W-:Y:S01]  /*2650*/  LEA.HI.X.SX32 R155, R9, R19.reuse, 0x1, P2 ;  /* 0x00000013099b7211 */ /* 0x080fe200010f0eff */
[----:B------:R-:W-:Y:S01]  /*2660*/  IMAD.MOV.U32 R14, RZ, RZ, 0x3f800000 ;  /* 0x3f800000ff0e7424 */ /* 0x000fe200078e00ff */
[-C--:B------:R-:W-:Y:S01]  /*2670*/  LEA.HI.X.SX32 R151, R2, R19.reuse, 0x1, P5 ;  /* 0x0000001302977211 */ /* 0x080fe200028f0eff */
[----:B------:R-:W-:Y:S01]  /*2680*/  IMAD R2, R20, 0x8, R5 ;  /* 0x0000000814027824 */ /* 0x000fe200078e0205 */
[-C--:B------:R-:W-:Y:S01]  /*2690*/  LEA R148, P2, R3, R142.reuse, 0x1 ;  /* 0x0000008e03947211 */ /* 0x080fe200078408ff */
[----:B------:R-:W-:Y:S01]  /*26a0*/  IMAD.U32 R20, RZ, RZ, UR58 ;  /* 0x0000003aff147e24 */ /* 0x000fe2000f8e00ff */
[-C--:B------:R-:W-:Y:S01]  /*26b0*/  LEA.HI.X.SX32 R153, R6, R19.reuse, 0x1, P1 ;  /* 0x0000001306997211 */ /* 0x080fe200008f0eff */
[----:B------:R-:W-:Y:S01]  /*26c0*/  UIADD3.64 UR58, UR6, 0x80, URZ ;  /* 0x00000080063a7897 */ /* 0x000fe2000fffe03f */
[-C--:B------:R-:W-:Y:S01]  /*26d0*/  LEA R146, P5, R5, R142.reuse, 0x1 ;  /* 0x0000008e05927211 */ /* 0x080fe200078a08ff */
[----:B------:R-:W-:Y:S01]  /*26e0*/  IMAD.MOV.U32 R13, RZ, RZ, -0x800000 ;  /* 0xff800000ff0d7424 */ /* 0x000fe200078e00ff */
[-C--:B------:R-:W-:Y:S01]  /*26f0*/  LEA R144, P1, R10, R142.reuse, 0x1 ;  /* 0x0000008e0a907211 */ /* 0x080fe200078208ff */
[----:B------:R-:W-:Y:S01]  /*2700*/  IMAD.MOV.U32 R12, RZ, RZ, RZ ;  /* 0x000000ffff0c7224 */ /* 0x000fe200078e00ff */
[-C--:B------:R-:W-:Y:S01]  /*2710*/  LEA.HI.X.SX32 R149, R3, R19.reuse, 0x1, P2 ;  /* 0x0000001303957211 */ /* 0x080fe200010f0eff */
[----:B------:R-:W-:Y:S01]  /*2720*/  IMAD R3, R105, 0x32, RZ ;  /* 0x0000003269037824 */ /* 0x000fe200078e02ff */
[----:B------:R-:W-:Y:S01]  /*2730*/  LEA R142, P2, R2, R142, 0x1 ;  /* 0x0000008e028e7211 */ /* 0x000fe200078408ff */
[----:B------:R-:W-:Y:S01]  /*2740*/  IMAD.MOV.U32 R15, RZ, RZ, -0x800000 ;  /* 0xff800000ff0f7424 */ /* 0x000fe200078e00ff */
[-C--:B------:R-:W-:Y:S01]  /*2750*/  LEA.HI.X.SX32 R147, R5, R19.reuse, 0x1, P5 ;  /* 0x0000001305937211 */ /* 0x080fe200028f0eff */
[----:B------:R-:W-:Y:S01]  /*2760*/  IMAD R5, R105, 0x36, RZ ;  /* 0x0000003669057824 */ /* 0x000fe200078e02ff */
[-C--:B------:R-:W-:Y:S01]  /*2770*/  LEA.HI.X.SX32 R145, R10, R19.reuse, 0x1, P1 ;  /* 0x000000130a917211 */ /* 0x080fe200008f0eff */
[----:B------:R-:W-:Y:S01]  /*2780*/  IMAD.MOV.U32 R16, RZ, RZ, 0x3f800000 ;  /* 0x3f800000ff107424 */ /* 0x000fe200078e00ff */
[----:B------:R-:W-:Y:S01]  /*2790*/  LEA.HI.X.SX32 R143, R2, R19, 0x1, P2 ;  /* 0x00000013028f7211 */ /* 0x000fe200010f0eff */
[----:B------:R-:W-:Y:S01]  /*27a0*/  IMAD.U32 R19, RZ, RZ, UR11 ;  /* 0x0000000bff137e24 */ /* 0x000fe2000f8e00ff */
[----:B------:R-:W-:-:S02]  /*27b0*/  IADD3 RZ, P1, R127, R172, RZ ;  /* 0x000000ac7fff7210 */ /* 0x000fc40007f3e0ff */
[----:B------:R-:W-:Y:S02]  /*27c0*/  CS2R R70, SRZ ;  /* 0x0000000000467805 */ /* 0x000fe4000001ff00 */
[-C--:B------:R-:W-:Y:S02]  /*27d0*/  IADD3 RZ, P2, R123, R172.reuse, RZ ;  /* 0x000000ac7bff7210 */ /* 0x080fe40007f5e0ff */
[----:B------:R-:W-:Y:S01]  /*27e0*/  CS2R R72, SRZ ;  /* 0x0000000000487805 */ /* 0x000fe2000001ff00 */
[----:B------:R0:W-:Y:S01]  /*27f0*/  STL.64 [R1+0x58], R18 ;  /* 0x0000581201007387 */ /* 0x0001e20000100a00 */
[----:B------:R-:W-:Y:S02]  /*2800*/  LEA.HI.X.SX32 R141, R141, R173, 0x1, P1 ;  /* 0x000000ad8d8d7211 */ /* 0x000fe400008f0eff */
[----:B------:R-:W-:Y:S02]  /*2810*/  CS2R R74, SRZ ;  /* 0x00000000004a7805 */ /* 0x000fe4000001ff00 */
[----:B------:R-:W-:-:S02]  /*2820*/  IADD3 RZ, P1, R119, R172, RZ ;  /* 0x000000ac77ff7210 */ /* 0x000fc40007f3e0ff */
[----:B------:R-:W-:Y:S02]  /*2830*/  CS2R R76, SRZ ;  /* 0x00000000004c7805 */ /* 0x000fe4000001ff00 */
[-C--:B------:R-:W-:Y:S02]  /*2840*/  LEA.HI.X.SX32 R121, R121, R173.reuse, 0x1, P6 ;  /* 0x000000ad79797211 */ /* 0x080fe400030f0eff */
[----:B------:R-:W-:Y:S02]  /*2850*/  CS2R R78, SRZ ;  /* 0x00000000004e7805 */ /* 0x000fe4000001ff00 */
[----:B------:R-:W-:Y:S02]  /*2860*/  LEA.HI.X.SX32 R139, R139, R173, 0x1, P2 ;  /* 0x000000ad8b8b7211 */ /* 0x000fe400010f0eff */
[----:B------:R-:W-:Y:S02]  /*2870*/  CS2R R80, SRZ ;  /* 0x0000000000507805 */ /* 0x000fe4000001ff00 */
[----:B------:R-:W-:-:S02]  /*2880*/  IADD3 RZ, P6, R135, R172, RZ ;  /* 0x000000ac87ff7210 */ /* 0x000fc40007fde0ff */
[----:B------:R-:W-:Y:S02]  /*2890*/  CS2R R82, SRZ ;  /* 0x0000000000527805 */ /* 0x000fe4000001ff00 */
[-C--:B------:R-:W-:Y:S01]  /*28a0*/  IADD3 RZ, P2, R3, R172.reuse, RZ ;  /* 0x000000ac03ff7210 */ /* 0x080fe20007f5e0ff */
[----:B0-----:R-:W-:Y:S01]  /*28b0*/  IMAD.U32 R18, RZ, RZ, UR14 ;  /* 0x0000000eff127e24 */ /* 0x001fe2000f8e00ff */
[-C--:B------:R-:W-:Y:S01]  /*28c0*/  LEA.HI.X.SX32 R127, R127, R173.reuse, 0x1, P1 ;  /* 0x000000ad7f7f7211 */ /* 0x080fe200008f0eff */
[----:B------:R-:W-:Y:S01]  /*28d0*/  IMAD.U32 R19, RZ, RZ, UR15 ;  /* 0x0000000fff137e24 */ /* 0x000fe2000f8e00ff */
[-C--:B------:R-:W-:Y:S01]  /*28e0*/  IADD3 RZ, P1, R115, R172.reuse, RZ ;  /* 0x000000ac73ff7210 */ /* 0x080fe20007f3e0ff */
[----:B------:R-:W-:Y:S01]  /*28f0*/  IMAD R3, R105, 0x34, RZ ;  /* 0x0000003469037824 */ /* 0x000fe200078e02ff */
[----:B------:R-:W-:Y:S01]  /*2900*/  IADD3 RZ, P5, R11, R172, RZ ;  /* 0x000000ac0bff7210 */ /* 0x000fe20007fbe0ff */
[----:B------:R-:W-:Y:S01]  /*2910*/  IMAD.IADD R11, R204, 0x1, R4 ;  /* 0x00000001cc0b7824 */ /* 0x000fe200078e0204 */
[----:B------:R0:W-:Y:S01]  /*2920*/  STL.64 [R1+0x50], R18 ;  /* 0x0000501201007387 */ /* 0x0001e20000100a00 */
[----:B------:R-:W-:-:S02]  /*2930*/  LEA.HI.X.SX32 R125, R125, R173, 0x1, P4 ;  /* 0x000000ad7d7d7211 */ /* 0x000fc400020f0eff */
[----:B------:R-:W-:Y:S02]  /*2940*/  CS2R R84, SRZ ;  /* 0x0000000000547805 */ /* 0x000fe4000001ff00 */
[-C--:B------:R-:W-:Y:S01]  /*2950*/  LEA.HI.X.SX32 R123, R123, R173.reuse, 0x1, P3 ;  /* 0x000000ad7b7b7211 */ /* 0x080fe200018f0eff */
[----:B------:R1:W-:Y:S01]  /*2960*/  STL.64 [R1+0x48], R20 ;  /* 0x0000481401007387 */ /* 0x0003e20000100a00 */
[-C--:B------:R-:W-:Y:S01]  /*2970*/  IADD3 RZ, P4, R5, R172.reuse, RZ ;  /* 0x000000ac05ff7210 */ /* 0x080fe20007f9e0ff */
[----:B------:R-:W-:Y:S01]  /*2980*/  IMAD R5, R105, 0x3c, RZ ;  /* 0x0000003c69057824 */ /* 0x000fe200078e02ff */
[----:B------:R-:W-:Y:S01]  /*2990*/  IADD3 RZ, P3, R7, R172, RZ ;  /* 0x000000ac07ff7210 */ /* 0x000fe20007f7e0ff */
[----:B------:R-:W-:Y:S01]  /*29a0*/  IMAD R7, R105, 0x3e, RZ ;  /* 0x0000003e69077824 */ /* 0x000fe200078e02ff */
[----:B------:R-:W-:Y:S02]  /*29b0*/  LEA.HI.X.SX32 R117, R117, R173, 0x1, P6 ;  /* 0x000000ad75757211 */ /* 0x000fe400030f0eff */
[----:B------:R-:W-:-:S02]  /*29c0*/  CS2R R86, SRZ ;  /* 0x0000000000567805 */ /* 0x000fc4000001ff00 */
[-C--:B------:R-:W-:Y:S01]  /*29d0*/  IADD3 RZ, P6, R113, R172.reuse, RZ ;  /* 0x000000ac71ff7210 */ /* 0x080fe20007fde0ff */
[----:B0-----:R-:W-:Y:S01]  /*29e0*/  IMAD.U32 R18, RZ, RZ, UR58 ;  /* 0x0000003aff127e24 */ /* 0x001fe2000f8e00ff */
[-C--:B------:R-:W-:Y:S01]  /*29f0*/  LEA.HI.X.SX32 R109, R109, R173.reuse, 0x1, P1 ;  /* 0x000000ad6d6d7211 */ /* 0x080fe200008f0eff */
[----:B------:R-:W-:Y:S01]  /*2a00*/  IMAD.U32 R19, RZ, RZ, UR59 ;  /* 0x0000003bff137e24 */ /* 0x000fe2000f8e00ff */
[----:B------:R-:W-:Y:S01]  /*2a10*/  UIADD3.64 UR58, UR6, 0x82, URZ ;  /* 0x00000082063a7897 */ /* 0x000fe2000fffe03f */
[-C--:B------:R-:W-:Y:S01]  /*2a20*/  IADD3 RZ, P1, R3, R172.reuse, RZ ;  /* 0x000000ac03ff7210 */ /* 0x080fe20007f3e0ff */
[----:B------:R-:W-:Y:S01]  /*2a30*/  IMAD R3, R105, 0x3a, RZ ;  /* 0x0000003a69037824 */ /* 0x000fe200078e02ff */
[-C--:B------:R-:W-:Y:S01]  /*2a40*/  LEA.HI.X.SX32 R119, R119, R173.reuse, 0x1, P5 ;  /* 0x000000ad77777211 */ /* 0x080fe200028f0eff */
[----:B------:R0:W-:Y:S01]  /*2a50*/  STL.64 [R1+0x40], R18 ;  /* 0x0000401201007387 */ /* 0x0001e20000100a00 */
[-C--:B------:R-:W-:Y:S01]  /*2a60*/  IADD3 RZ, P5, R131, R172.reuse, RZ ;  /* 0x000000ac83ff7210 */ /* 0x080fe20007fbe0ff */
[----:B-1----:R-:W-:Y:S01]  /*2a70*/  IMAD.U32 R20, RZ, RZ, UR58 ;  /* 0x0000003aff147e24 */ /* 0x002fe2000f8e00ff */
[-C--:B------:R-:W-:Y:S01]  /*2a80*/  LEA.HI.X.SX32 R107, R107, R173.reuse, 0x1, P6 ;  /* 0x000000ad6b6b7211 */ /* 0x080fe200030f0eff */
[----:B------:R-:W-:Y:S01]  /*2a90*/  IMAD.U32 R21, RZ, RZ, UR59 ;  /* 0x0000003bff157e24 */ /* 0x000fe2000f8e00ff */
[----:B------:R-:W-:Y:S01]  /*2aa0*/  UIADD3.64 UR58, UR6, 0x84, URZ ;  /* 0x00000084063a7897 */ /* 0x000fe2000fffe03f */
[-C--:B------:R-:W-:Y:S01]  /*2ab0*/  LEA.HI.X.SX32 R137, R137, R173.reuse, 0x1, P2 ;  /* 0x000000ad89897211 */ /* 0x080fe200010f0eff */
[----:B------:R-:W-:Y:S01]  /*2ac0*/  UIADD3.64 UR8, UR4, 0x80, URZ ;  /* 0x0000008004087897 */ /* 0x000fe2000fffe03f */
[-C--:B------:R-:W-:Y:S01]  /*2ad0*/  IADD3 RZ, P6, R5, R172.reuse, RZ ;  /* 0x000000ac05ff7210 */ /* 0x080fe20007fde0ff */
[----:B------:R1:W-:Y:S01]  /*2ae0*/  STL.64 [R1+0x38], R20 ;  /* 0x0000381401007387 */ /* 0x0003e20000100a00 */
[-C--:B------:R-:W-:Y:S01]  /*2af0*/  IADD3 RZ, P2, R7, R172.reuse, RZ ;  /* 0x000000ac07ff7210 */ /* 0x080fe20007f5e0ff */
[----:B------:R-:W-:Y:S01]  /*2b00*/  UIADD3.64 UR8, UR4, 0x180, URZ ;  /* 0x0000018004087897 */ /* 0x000fe2000fffe03f */
[----:B0-----:R-:W-:Y:S01]  /*2b10*/  IMAD.U32 R18, RZ, RZ, UR58 ;  /* 0x0000003aff127e24 */ /* 0x001fe2000f8e00ff */
[C---:B------:R-:W-:Y:S01]  /*2b20*/  LOP3.LUT R10, R4.reuse, 0x10, RZ, 0x3c, !PT ;  /* 0x00000010040a7812 */ /* 0x040fe200078e3cff */
[----:B------:R-:W-:Y:S01]  /*2b30*/  IMAD.U32 R19, RZ, RZ, UR59 ;  /* 0x0000003bff137e24 */ /* 0x000fe2000f8e00ff */
[----:B------:R-:W-:Y:S01]  /*2b40*/  UIADD3.64 UR58, UR6, 0x17e, URZ ;  /* 0x0000017e063a7897 */ /* 0x000fe2000fffe03f */
[C---:B------:R-:W-:Y:S01]  /*2b50*/  LOP3.LUT R9, R4.reuse, 0x20, RZ, 0x3c, !PT ;  /* 0x0000002004097812 */ /* 0x040fe200078e3cff */
[----:B------:R-:W-:Y:S01]  /*2b60*/  UIADD3.64 UR12, UR4, 0x200, URZ ;  /* 0x00000200040c7897 */ /* 0x000fe2000fffe03f */
[C---:B------:R-:W-:Y:S01]  /*2b70*/  LOP3.LUT R8, R4.reuse, 0x30, RZ, 0x3c, !PT ;  /* 0x0000003004087812 */ /* 0x040fe200078e3cff */
[----:B------:R0:W-:Y:S01]  /*2b80*/  STL.64 [R1+0x30], R18 ;  /* 0x0000301201007387 */ /* 0x0001e20000100a00 */
[C---:B------:R-:W-:Y:S01]  /*2b90*/  LOP3.LUT R7, R4.reuse, 0x40, RZ, 0x3c, !PT ;  /* 0x0000004004077812 */ /* 0x040fe200078e3cff */
[----:B-1----:R-:W-:Y:S01]  /*2ba0*/  IMAD.U32 R20, RZ, RZ, UR58 ;  /* 0x0000003aff147e24 */ /* 0x002fe2000f8e00ff */
[C---:B------:R-:W-:Y:S01]  /*2bb0*/  LOP3.LUT R6, R4.reuse, 0x50, RZ, 0x3c, !PT ;  /* 0x0000005004067812 */ /* 0x040fe200078e3cff */
[----:B------:R-:W-:Y:S01]  /*2bc0*/  IMAD.U32 R21, RZ, RZ, UR59 ;  /* 0x0000003bff157e24 */ /* 0x000fe2000f8e00ff */
[----:B------:R-:W-:Y:S01]  /*2bd0*/  UIADD3.64 UR58, UR6, 0x180, URZ ;  /* 0x00000180063a7897 */ /* 0x000fe2000fffe03f */
[----:B------:R-:W-:Y:S01]  /*2be0*/  LOP3.LUT R5, R4, 0x60, RZ, 0x3c, !PT ;  /* 0x0000006004057812 */ /* 0x000fe200078e3cff */
[----:B------:R-:W-:Y:S01]  /*2bf0*/  IMAD.IADD R10, R204, 0x1, R10 ;  /* 0x00000001cc0a7824 */ /* 0x000fe200078e020a */
[-C--:B------:R-:W-:Y:S01]  /*2c00*/  LEA.HI.X.SX32 R115, R115, R173.reuse, 0x1, P5 ;  /* 0x000000ad73737211 */ /* 0x080fe200028f0eff */
[----:B------:R1:W-:Y:S01]  /*2c10*/  STL.64 [R1+0x28], R20 ;  /* 0x0000281401007387 */ /* 0x0003e20000100a00 */
[----:B------:R-:W-:Y:S01]  /*2c20*/  LOP3.LUT R4, R4, 0x70, RZ, 0x3c, !PT ;  /* 0x0000007004047812 */ /* 0x000fe200078e3cff */
[C---:B------:R-:W-:Y:S01]  /*2c30*/  IMAD.IADD R9, R204.reuse, 0x1, R9 ;  /* 0x00000001cc097824 */ /* 0x040fe200078e0209 */
[----:B------:R-:W-:Y:S01]  /*2c40*/  IADD3 RZ, P5, R3, R172, RZ ;  /* 0x000000ac03ff7210 */ /* 0x000fe20007fbe0ff */
[----:B0-----:R-:W-:Y:S01]  /*2c50*/  IMAD.U32 R18, RZ, RZ, UR58 ;  /* 0x0000003aff127e24 */ /* 0x001fe2000f8e00ff */
[----:B------:R-:W-:Y:S01]  /*2c60*/  CS2R R2, SRZ ;  /* 0x0000000000027805 */ /* 0x000fe2000001ff00 */
[----:B------:R-:W-:Y:S01]  /*2c70*/  IMAD.U32 R19, RZ, RZ, UR59 ;  /* 0x0000003bff137e24 */ /* 0x000fe2000f8e00ff */
[----:B------:R-:W-:Y:S01]  /*2c80*/  UIADD3.64 UR58, UR6, 0x182, URZ ;  /* 0x00000182063a7897 */ /* 0x000fe2000fffe03f */
[C---:B------:R-:W-:Y:S01]  /*2c90*/  IMAD.IADD R8, R204.reuse, 0x1, R8 ;  /* 0x00000001cc087824 */ /* 0x040fe200078e0208 */
[-C--:B------:R-:W-:Y:S01]  /*2ca0*/  LEA.HI.X.SX32 R135, R135, R173.reuse, 0x1, P1 ;  /* 0x000000ad87877211 */ /* 0x080fe200008f0eff */
[C---:B------:R-:W-:Y:S01]  /*2cb0*/  IMAD.IADD R7, R204.reuse, 0x1, R7 ;  /* 0x00000001cc077824 */ /* 0x040fe200078e0207 */
[----:B------:R0:W-:Y:S01]  /*2cc0*/  STL.64 [R1+0x20], R18 ;  /* 0x0000201201007387 */ /* 0x0001e20000100a00 */
[C---:B------:R-:W-:Y:S01]  /*2cd0*/  IMAD.IADD R6, R204.reuse, 0x1, R6 ;  /* 0x00000001cc067824 */ /* 0x040fe200078e0206 */
[-C--:B------:R-:W-:Y:S01]  /*2ce0*/  LEA.HI.X.SX32 R133, R133, R173.reuse, 0x1, P4 ;  /* 0x000000ad85857211 */ /* 0x080fe200020f0eff */
[----:B-1----:R-:W-:Y:S01]  /*2cf0*/  IMAD.U32 R20, RZ, RZ, UR58 ;  /* 0x0000003aff147e24 */ /* 0x002fe2000f8e00ff */
[-C--:B------:R-:W-:Y:S01]  /*2d00*/  LEA.HI.X.SX32 R131, R131, R173.reuse, 0x1, P3 ;  /* 0x000000ad83837211 */ /* 0x080fe200018f0eff */
[----:B------:R-:W-:Y:S01]  /*2d10*/  IMAD.U32 R21, RZ, RZ, UR59 ;  /* 0x0000003bff157e24 */ /* 0x000fe2000f8e00ff */
[----:B------:R-:W-:Y:S01]  /*2d20*/  UIADD3.64 UR58, UR6, 0x184, URZ ;  /* 0x00000184063a7897 */ /* 0x000fe2000fffe03f */
[C---:B------:R-:W-:Y:S01]  /*2d30*/  IMAD.IADD R5, R204.reuse, 0x1, R5 ;  /* 0x00000001cc057824 */ /* 0x040fe200078e0205 */
[-C--:B------:R-:W-:Y:S01]  /*2d40*/  LEA.HI.X.SX32 R129, R129, R173.reuse, 0x1, P5 ;  /* 0x000000ad81817211 */ /* 0x080fe200028f0eff */
[----:B------:R-:W-:Y:S01]  /*2d50*/  IMAD.IADD R4, R204, 0x1, R4 ;  /* 0x00000001cc047824 */ /* 0x000fe200078e0204 */
[----:B------:R1:W-:Y:S01]  /*2d60*/  STL.64 [R1+0x18], R20 ;  /* 0x0000181401007387 */ /* 0x0003e20000100a00 */
[-C--:B------:R-:W-:Y:S01]  /*2d70*/  LEA.HI.X.SX32 R113, R113, R173.reuse, 0x1, P6 ;  /* 0x000000ad71717211 */ /* 0x080fe200030f0eff */
[----:B0-----:R-:W-:Y:S01]  /*2d80*/  IMAD.U32 R18, RZ, RZ, UR58 ;  /* 0x0000003aff127e24 */ /* 0x001fe2000f8e00ff */
[----:B------:R-:W-:Y:S01]  /*2d90*/  LEA.HI.X.SX32 R111, R111, R173, 0x1, P2 ;  /* 0x000000ad6f6f7211 */ /* 0x000fe200010f0eff */
[----:B------:R-:W-:Y:S01]  /*2da0*/  IMAD.U32 R19, RZ, RZ, UR59 ;  /* 0x0000003bff137e24 */ /* 0x000fe2000f8e00ff */
[----:B------:R-:W-:-:S02]  /*2db0*/  UIADD3.64 UR58, UR6, 0x27e, URZ ;  /* 0x0000027e063a7897 */ /* 0x000fc4000fffe03f */
[----:B------:R-:W-:Y:S02]  /*2dc0*/  UIADD3.64 UR16, UR4, 0x280, URZ ;  /* 0x0000028004107897 */ /* 0x000fe4000fffe03f */
[----:B------:R0:W-:Y:S01]  /*2dd0*/  STL.64 [R1+0x10], R18 ;  /* 0x0000101201007387 */ /* 0x0001e20000100a00 */
[----:B------:R-:W-:Y:S01]  /*2de0*/  UIADD3.64 UR20, UR4, 0x300, URZ ;  /* 0x0000030004147897 */ /* 0x000fe2000fffe03f */
[----:B-1----:R-:W-:Y:S01]  /*2df0*/  IMAD.U32 R20, RZ, RZ, UR58 ;  /* 0x0000003aff147e24 */ /* 0x002fe2000f8e00ff */
[----:B------:R-:W-:Y:S01]  /*2e00*/  UIADD3.64 UR24, UR4, 0x380, URZ ;  /* 0x0000038004187897 */ /* 0x000fe2000fffe03f */
[----:B------:R-:W-:Y:S01]  /*2e10*/  IMAD.U32 R21, RZ, RZ, UR59 ;  /* 0x0000003bff157e24 */ /* 0x000fe2000f8e00ff */
[----:B------:R-:W-:Y:S02]  /*2e20*/  UIADD3.64 UR58, UR6, 0x280, URZ ;  /* 0x00000280063a7897 */ /* 0x000fe4000fffe03f */
[----:B------:R-:W-:Y:S02]  /*2e30*/  UIADD3.64 UR28, UR4, 0x400, URZ ;  /* 0x00000400041c7897 */ /* 0x000fe4000fffe03f */
[----:B------:R1:W-:Y:S01]  /*2e40*/  STL.64 [R1+0x8], R20 ;  /* 0x0000081401007387 */ /* 0x0003e20000100a00 */
[----:B------:R-:W-:Y:S01]  /*2e50*/  UIADD3.64 UR32, UR4, 0x480, URZ ;  /* 0x0000048004207897 */ /* 0x000fe2000fffe03f */
[----:B0-----:R-:W-:Y:S01]  /*2e60*/  IMAD.U32 R18, RZ, RZ, UR58 ;  /* 0x0000003aff127e24 */ /* 0x001fe2000f8e00ff */
[----:B------:R-:W-:Y:S01]  /*2e70*/  UIADD3.64 UR36, UR4, 0x500, URZ ;  /* 0x0000050004247897 */ /* 0x000fe2000fffe03f */
[----:B------:R-:W-:Y:S01]  /*2e80*/  IMAD.U32 R19, RZ, RZ, UR59 ;  /* 0x0000003bff137e24 */ /* 0x000fe2000f8e00ff */
[----:B------:R-:W-:-:S02]  /*2e90*/  UIADD3.64 UR58, UR6, 0x282, URZ ;  /* 0x00000282063a7897 */ /* 0x000fc4000fffe03f */
[----:B------:R-:W-:Y:S02]  /*2ea0*/  UIADD3.64 UR40, UR4, 0x580, URZ ;  /* 0x0000058004287897 */ /* 0x000fe4000fffe03f */
[----:B------:R1:W-:Y:S01]  /*2eb0*/  STL.64 [R1], R18 ;  /* 0x0000001201007387 */ /* 0x0003e20000100a00 */
[----:B------:R-:W-:Y:S01]  /*2ec0*/  UIADD3.64 UR44, UR4, 0x600, URZ ;  /* 0x00000600042c7897 */ /* 0x000fe2000fffe03f */
[----:B------:R-:W-:Y:S01]  /*2ed0*/  IMAD.U32 R250, RZ, RZ, UR58 ;  /* 0x0000003afffa7e24 */ /* 0x000fe2000f8e00ff */
[----:B------:R-:W-:Y:S01]  /*2ee0*/  UIADD3.64 UR48, UR4, 0x680, URZ ;  /* 0x0000068004307897 */ /* 0x000fe2000fffe03f */
[----:B------:R-:W-:Y:S01]  /*2ef0*/  IMAD.U32 R251, RZ, RZ, UR59 ;  /* 0x0000003bfffb7e24 */ /* 0x000fe2000f8e00ff */
[----:B------:R-:W-:Y:S02]  /*2f00*/  UIADD3.64 UR58, UR6, 0x284, URZ ;  /* 0x00000284063a7897 */ /* 0x000fe4000fffe03f */
[----:B------:R-:W-:Y:S02]  /*2f10*/  UIADD3.64 UR52, UR4, 0x700, URZ ;  /* 0x0000070004347897 */ /* 0x000fe4000fffe03f */
[----:B------:R-:W-:-:S02]  /*2f20*/  UIADD3.64 UR10, UR6, 0xfe, URZ ;  /* 0x000000fe060a7897 */ /* 0x000fc4000fffe03f */
[----:B------:R-:W-:Y:S01]  /*2f30*/  IMAD.U32 R242, RZ, RZ, UR58 ;  /* 0x0000003afff27e24 */ /* 0x000fe2000f8e00ff */
[----:B------:R-:W-:Y:S01]  /*2f40*/  UIADD3.64 UR14, UR6, 0x100, URZ ;  /* 0x00000100060e7897 */ /* 0x000fe2000fffe03f */
[----:B------:R-:W-:Y:S01]  /*2f50*/  IMAD.U32 R243, RZ, RZ, UR59 ;  /* 0x0000003bfff37e24 */ /* 0x000fe2000f8e00ff */
[----:B------:R-:W-:Y:S02]  /*2f60*/  UIADD3.64 UR58, UR6, 0x37e, URZ ;  /* 0x0000037e063a7897 */ /* 0x000fe4000fffe03f */
[----:B------:R-:W-:Y:S01]  /*2f70*/  UIADD3.64 UR18, UR6, 0x102, URZ ;  /* 0x0000010206127897 */ /* 0x000fe2000fffe03f */
[----:B------:R-:W-:Y:S01]  /*2f80*/  UMOV UR57, 0x40000040 ;  /* 0x4000004000397882 */ /* 0x000fe20000000000 */
[----:B------:R-:W-:Y:S02]  /*2f90*/  UIADD3.64 UR22, UR6, 0x104, URZ ;  /* 0x0000010406167897 */ /* 0x000fe4000fffe03f */
[----:B------:R-:W-:Y:S01]  /*2fa0*/  IMAD.U32 R238, RZ, RZ, UR58 ;  /* 0x0000003affee7e24 */ /* 0x000fe2000f8e00ff */
[----:B------:R-:W-:Y:S01]  /*2fb0*/  UIADD3.64 UR26, UR6, 0x1fe, URZ ;  /* 0x000001fe061a7897 */ /* 0x000fe2000fffe03f */
[----:B------:R-:W-:Y:S01]  /*2fc0*/  IMAD.U32 R239, RZ, RZ, UR59 ;  /* 0x0000003bffef7e24 */ /* 0x000fe2000f8e00ff */
[----:B------:R-:W-:-:S02]  /*2fd0*/  UIADD3.64 UR58, UR6, 0x380, URZ ;  /* 0x00000380063a7897 */ /* 0x000fc4000fffe03f */
[----:B------:R-:W-:Y:S02]  /*2fe0*/  UIADD3.64 UR30, UR6, 0x200, URZ ;  /* 0x00000200061e7897 */ /* 0x000fe4000fffe03f */
[----:B------:R-:W-:Y:S02]  /*2ff0*/  UIADD3.64 UR34, UR6, 0x202, URZ ;  /* 0x0000020206227897 */ /* 0x000fe4000fffe03f */
        /* <DEDUP_REMOVED lines=10> */
[----:B------:R-:W-:-:S04]  /*30a0*/  UIADD3.64 UR54, UR6, 0x304, URZ ;  /* 0x0000030406367897 */ /* 0x000fc8000fffe03f */
[----:B------:R-:W-:Y:S02]  /*30b0*/  IMAD.U32 R226, RZ, RZ, UR58 ;  /* 0x0000003affe27e24 */ /* 0x000fe4000f8e00ff */
[----:B-1----:R-:W-:-:S07]  /*30c0*/  IMAD.U32 R227, RZ, RZ, UR59 ;  /* 0x0000003bffe37e24 */ /* 0x002fce000f8e00ff */
.L_x_1:
[----:B------:R-:W2:Y:S04]  /*30d0*/  LDL.64 R18, [R1+0x58] ;  /* 0x0000580001127983 */ /* 0x000ea80000100a00 */
[----:B------:R-:W3:Y:S01]  /*30e0*/  LDL.64 R204, [R1+0x50] ;  /* 0x0000500001cc7983 */ /* 0x000ee20000100a00 */
[C-C-:B------:R-:W-:Y:S01]  /*30f0*/  IMAD R136, R105.reuse, 0x32, R172.reuse ;  /* 0x0000003269887824 */ /* 0x140fe200078e02ac */
[----:B------:R-:W-:Y:S01]  /*3100*/  MOV R22, UR50 ;  /* 0x0000003200167c02 */ /* 0x000fe20008000f00 */
[C---:B------:R-:W-:Y:S01]  /*3110*/  IMAD.WIDE R88, R12.reuse, 0x2, R172 ;  /* 0x000000020c587825 */ /* 0x040fe200078e02ac */
[----:B------:R-:W-:Y:S02]  /*3120*/  MOV R17, UR55 ;  /* 0x0000003700117c02 */ /* 0x000fe40008000f00 */
[----:B------:R-:W-:Y:S01]  /*3130*/  MOV R20, UR51 ;  /* 0x0000003300147c02 */ /* 0x000fe20008000f00 */
[----:B------:R-:W-:Y:S01]  /*3140*/  IMAD.WIDE R90, R12, 0x2, R136 ;  /* 0x000000020c5a7825 */ /* 0x000fe200078e0288 */
[----:B------:R-:W-:Y:S01]  /*3150*/  MOV R104, UR49 ;  /* 0x0000003100687c02 */ /* 0x000fe20008000f00 */
[----:B------:R-:W4:Y:S01]  /*3160*/  LDG.E.U16 R88, desc[UR60][R88.64] ;  /* 0x0000003c58587981 */ /* 0x000f22000c1e1500 */
[----:B------:R-:W-:Y:S01]  /*3170*/  MOV R23, UR48 ;  /* 0x0000003000177c02 */ /* 0x000fe20008000f00 */
[C-C-:B------:R-:W-:Y:S01]  /*3180*/  IMAD R134, R105.reuse, 0x34, R172.reuse ;  /* 0x0000003469867824 */ /* 0x140fe200078e02ac */
[----:B------:R-:W-:Y:S01]  /*3190*/  MOV R21, UR53 ;  /* 0x0000003500157c02 */ /* 0x000fe20008000f00 */
[C---:B------:R-:W-:Y:S01]  /*31a0*/  IMAD R132, R105.reuse, 0x36, R172 ;  /* 0x0000003669847824 */ /* 0x040fe200078e02ac */
[C---:B------:R-:W-:Y:S01]  /*31b0*/  LEA R94, P1, R105.reuse, R172, 0x2 ;  /* 0x000000ac695e7211 */ /* 0x040fe200078210ff */
[----:B------:R-:W-:-:S02]  /*31c0*/  IMAD.SHL.U32 R114, R105, 0x2, RZ ;  /* 0x0000000269727824 */ /* 0x000fc400078e00ff */
[C---:B------:R-:W-:Y:S01]  /*31d0*/  IMAD R130, R105.reuse, 0x38, R172 ;  /* 0x0000003869827824 */ /* 0x040fe200078e02ac */
[----:B------:R-:W-:Y:S01]  /*31e0*/  LEA R102, P3, R105, R172, 0x5 ;  /* 0x000000ac69667211 */ /* 0x000fe200078628ff */
[----:B------:R0:W5:Y:S01]  /*31f0*/  LDG.E.U16 R89, desc[UR60][R90.64] ;  /* 0x0000003c5a597981 */ /* 0x000162000c1e1500 */
[----:B------:R-:W-:Y:S01]  /*3200*/  IMAD.WIDE R98, R12, 0x2, R132 ;  /* 0x000000020c627825 */ /* 0x000fe200078e0284 */
[----:B------:R-:W-:-:S03]  /*3210*/  LEA.HI.X.SX32 R95, R114, R173, 0x1, P1 ;  /* 0x000000ad725f7211 */ /* 0x000fc600008f0eff */
[C---:B------:R-:W-:Y:S02]  /*3220*/  IMAD R128, R105.reuse, 0x3a, R172 ;  /* 0x0000003a69807824 */ /* 0x040fe400078e02ac */
[C---:B------:R-:W-:Y:S02]  /*3230*/  IMAD R100, R105.reuse, 0xa, RZ ;  /* 0x0000000a69647824 */ /* 0x040fe400078e02ff */
[C---:B------:R-:W-:Y:S02]  /*3240*/  IMAD R106, R105.reuse, 0x12, RZ ;  /* 0x00000012696a7824 */ /* 0x040fe400078e02ff */
[C---:B------:R-:W-:Y:S02]  /*3250*/  IMAD R110, R105.reuse, 0x14, RZ ;  /* 0x00000014696e7824 */ /* 0x040fe400078e02ff */
[C---:B------:R-:W-:Y:S02]  /*3260*/  IMAD R108, R105.reuse, 0x16, RZ ;  /* 0x00000016696c7824 */ /* 0x040fe400078e02ff */
[----:B------:R-:W-:-:S02]  /*3270*/  IMAD R208, R105, 0x26, RZ ;  /* 0x0000002669d07824 */ /* 0x000fc400078e02ff */
[C---:B------:R-:W-:Y:S02]  /*3280*/  IMAD R210, R105.reuse, 0x22, RZ ;  /* 0x0000002269d27824 */ /* 0x040fe400078e02ff */
[C---:B------:R-:W-:Y:S02]  /*3290*/  IMAD R112, R105.reuse, 0x18, RZ ;  /* 0x0000001869707824 */ /* 0x040fe400078e02ff */
[----:B------:R-:W-:Y:S01]  /*32a0*/  IMAD R206, R105, 0x1c, RZ ;  /* 0x0000001c69ce7824 */ /* 0x000fe200078e02ff */
[----:B------:R-:W-:Y:S01]  /*32b0*/  R2UR UR58, R252 ;  /* 0x00000000fc3a72ca */ /* 0x000fe200000e0000 */
[C---:B0-----:R-:W-:Y:S01]  /*32c0*/  IMAD.WIDE R90, R12.reuse, 0x2, R134 ;  /* 0x000000020c5a7825 */ /* 0x041fe200078e0286 */
[----:B------:R-:W-:Y:S01]  /*32d0*/  UMOV UR59, 0x40000040 ;  /* 0x40000040003b7882 */ /* 0x000fe20000000000 */
[----:B------:R0:W-:Y:S04]  /*32e0*/  STL.64 [R1+0x80], R144 ;  /* 0x0000809001007387 */ /* 0x0001e80000100a00 */
[----:B------:R-:W5:Y:S01]  /*32f0*/  LDG.E.U16 R90, desc[UR60][R90.64] ;  /* 0x0000003c5a5a7981 */ /* 0x000f62000c1e1500 */
[----:B------:R-:W-:Y:S01]  /*3300*/  IMAD.WIDE R94, R12, 0x2, R94 ;  /* 0x000000020c5e7825 */ /* 0x000fe200078e025e */
[----:B--2---:R-:W-:-:S02]  /*3310*/  R2UR UR50, R18 ;  /* 0x00000000123272ca */ /* 0x004fc400000e0000 */
[----:B------:R1:W2:Y:S01]  /*3320*/  LDG.E.U16 R91, desc[UR60][R98.64] ;  /* 0x0000003c625b7981 */ /* 0x0002a2000c1e1500 */
[C---:B------:R-:W-:Y:S01]  /*3330*/  IMAD.WIDE R92, R12.reuse, 0x2, R130 ;  /* 0x000000020c5c7825 */ /* 0x040fe200078e0282 */
[----:B------:R-:W-:Y:S02]  /*3340*/  MOV R18, UR54 ;  /* 0x0000003600127c02 */ /* 0x000fe40008000f00 */
[----:B------:R0:W2:Y:S01]  /*3350*/  LDG.E.U16 R94, desc[UR60][R94.64] ;  /* 0x0000003c5e5e7981 */ /* 0x0000a2000c1e1500 */
[----:B------:R-:W-:Y:S01]  /*3360*/  IMAD.WIDE R96, R12, 0x2, R128 ;  /* 0x000000020c607825 */ /* 0x000fe200078e0280 */
[----:B---3--:R-:W-:Y:S02]  /*3370*/  R2UR UR54, R204 ;  /* 0x00000000cc3672ca */ /* 0x008fe400000e0000 */
[----:B------:R-:W3:Y:S01]  /*3380*/  LDG.E.U16 R92, desc[UR60][R92.64] ;  /* 0x0000003c5c5c7981 */ /* 0x000ee2000c1e1500 */
[----:B------:R-:W-:Y:S01]  /*3390*/  R2UR UR55, R205 ;  /* 0x00000000cd3772ca */ /* 0x000fe200000e0000 */
[----:B-1----:R-:W-:Y:S01]  /*33a0*/  IMAD R99, R105, 0x6, RZ ;  /* 0x0000000669637824 */ /* 0x002fe200078e02ff */
[----:B------:R-:W-:Y:S01]  /*33b0*/  R2UR UR51, R19 ;  /* 0x00000000133372ca */ /* 0x000fe200000e0000 */
[----:B------:R-:W-:-:S02]  /*33c0*/  IMAD.SHL.U32 R98, R105, 0x10, RZ ;  /* 0x0000001069627824 */ /* 0x000fc400078e00ff */
[--C-:B------:R-:W-:Y:S01]  /*33d0*/  IMAD.IADD R138, R100, 0x1, R172.reuse ;  /* 0x00000001648a7824 */ /* 0x100fe200078e02ac */
[----:B------:R-:W-:Y:S01]  /*33e0*/  LEA R204, P1, R105, R172, 0x3 ;  /* 0x000000ac69cc7211 */ /* 0x000fe200078218ff */
[----:B------:R-:W-:Y:S01]  /*33f0*/  IMAD.IADD R140, R99, 0x1, R172 ;  /* 0x00000001638c7824 */ /* 0x000fe200078e02ac */
[-C--:B------:R-:W-:Y:S01]  /*3400*/  LEA.HI.X.SX32 R103, R98, R173.reuse, 0x1, P3 ;  /* 0x000000ad62677211 */ /* 0x080fe200018f0eff */
[----:B0-----:R-:W-:Y:S01]  /*3410*/  IMAD.SHL.U32 R95, R105, 0x4, RZ ;  /* 0x00000004695f7824 */ /* 0x001fe200078e00ff */
[----:B------:R0:W3:Y:S01]  /*3420*/  LDG.E.U16 R93, desc[UR60][R96.64] ;  /* 0x0000003c605d7981 */ /* 0x0000e2000c1e1500 */
[C---:B------:R-:W-:Y:S01]  /*3430*/  IMAD.WIDE R98, R12.reuse, 0x2, R140 ;  /* 0x000000020c627825 */ /* 0x040fe200078e028c */
[----:B------:R-:W-:Y:S01]  /*3440*/  UIADD3.64 UR48, UR4, 0x80, URZ ;  /* 0x0000008004307897 */ /* 0x000fe2000fffe03f */
[----:B------:R-:W-:Y:S01]  /*3450*/  MOV R19, UR52 ;  /* 0x0000003400137c02 */ /* 0x000fe20008000f00 */
[----:B------:R1:W-:Y:S01]  /*3460*/  STL.64 [R1+0x78], R14 ;  /* 0x0000780e01007387 */ /* 0x0003e20000100a00 */
[----:B------:R-:W-:Y:S01]  /*3470*/  IMAD.WIDE R100, R12, 0x2, R138 ;  /* 0x000000020c647825 */ /* 0x000fe200078e028a */
[----:B------:R-:W-:-:S02]  /*3480*/  LEA.HI.X.SX32 R205, R95, R173, 0x1, P1 ;  /* 0x000000ad5fcd7211 */ /* 0x000fc400008f0eff */
[----:B------:R-:W3:Y:S01]  /*3490*/  LDG.E.U16 R98, desc[UR60][R98.64] ;  /* 0x0000003c62627981 */ /* 0x000ee2000c1e1500 */
[C---:B0-----:R-:W-:Y:S01]  /*34a0*/  IMAD.SHL.U32 R97, R105.reuse, 0x8, RZ ;  /* 0x0000000869617824 */ /* 0x041fe200078e00ff */
[----:B------:R-:W-:Y:S01]  /*34b0*/  LEA R96, P2, R105, R172, 0x4 ;  /* 0x000000ac69607211 */ /* 0x000fe200078420ff */
[----:B------:R-:W-:-:S04]  /*34c0*/  IMAD.WIDE R204, R12, 0x2, R204 ;  /* 0x000000020ccc7825 */ /* 0x000fc800078e02cc */
[----:B------:R-:W-:Y:S02]  /*34d0*/  IMAD.IADD R124, R106, 0x1, R172 ;  /* 0x000000016a7c7824 */ /* 0x000fe400078e02ac */
[----:B------:R-:W-:Y:S01]  /*34e0*/  IMAD.WIDE R102, R12, 0x2, R102 ;  /* 0x000000020c667825 */ /* 0x000fe200078e0266 */
[----:B------:R0:W3:Y:S01]  /*34f0*/  LDG.E.U16 R99, desc[UR60][R100.64] ;  /* 0x0000003c64637981 */ /* 0x0000e2000c1e1500 */
[----:B------:R-:W-:Y:S02]  /*3500*/  LEA.HI.X.SX32 R97, R97, R173, 0x1, P2 ;  /* 0x000000ad61617211 */ /* 0x000fe400010f0eff */
[--C-:B------:R-:W-:Y:S01]  /*3510*/  IMAD.IADD R122, R110, 0x1, R172.reuse ;  /* 0x000000016e7a7824 */ /* 0x100fe200078e02ac */
[----:B------:R4:W3:Y:S01]  /*3520*/  LDG.E.U16 R95, desc[UR60][R204.64] ;  /* 0x0000003ccc5f7981 */ /* 0x0008e2000c1e1500 */
[--C-:B------:R-:W-:Y:S02]  /*3530*/  IMAD.IADD R120, R108, 0x1, R172.reuse ;  /* 0x000000016c787824 */ /* 0x100fe400078e02ac */
[----:B------:R-:W-:Y:S01]  /*3540*/  IMAD.IADD R118, R112, 0x1, R172 ;  /* 0x0000000170767824 */ /* 0x000fe200078e02ac */
[----:B------:R-:W-:Y:S01]  /*3550*/  UIADD3.64 UR52, UR4, 0x100, URZ ;  /* 0x0000010004347897 */ /* 0x000fe2000fffe03f */
[----:B------:R-:W3:Y:S01]  /*3560*/  LDL.64 R144, [R1+0x48] ;  /* 0x0000480001907983 */ /* 0x000ee20000100a00 */
[----:B0-----:R-:W-:-:S02]  /*3570*/  IMAD R100, R105, 0xc, RZ ;  /* 0x0000000c69647824 */ /* 0x001fc400078e02ff */
[----:B------:R-:W-:Y:S01]  /*3580*/  IMAD.WIDE R96, R12, 0x2, R96 ;  /* 0x000000020c607825 */ /* 0x000fe200078e0260 */
[----:B------:R-:W3:Y:S03]  /*3590*/  LDL.64 R240, [R1+0x40] ;  /* 0x0000400001f07983 */ /* 0x000ee60000100a00 */
[----:B------:R-:W-:Y:S01]  /*35a0*/  IMAD.IADD R126, R100, 0x1, R172 ;  /* 0x00000001647e7824 */ /* 0x000fe200078e02ac */
[----:B-1----:R-:W3:Y:S01]  /*35b0*/  LDL.64 R14, [R1+0x20] ;  /* 0x00002000010e7983 */ /* 0x002ee20000100a00 */
[----:B----4-:R-:W-:-:S03]  /*35c0*/  IMAD.WIDE R204, R12, 0x2, R124 ;  /* 0x000000020ccc7825 */ /* 0x010fc600078e027c */
[----:B------:R-:W4:Y:S01]  /*35d0*/  LDG.E.U16 R96, desc[UR60][R96.64] ;  /* 0x0000003c60607981 */ /* 0x000f22000c1e1500 */
[----:B------:R-:W-:-:S03]  /*35e0*/  IMAD.WIDE R100, R12, 0x2, R126 ;  /* 0x000000020c647825 */ /* 0x000fc600078e027e */
[----:B------:R-:W3:Y:S01]  /*35f0*/  LDL.64 R246, [R1+0x38] ;  /* 0x0000380001f67983 */ /* 0x000ee20000100a00 */
[----:B------:R-:W-:-:S03]  /*3600*/  IMAD.WIDE R212, R12, 0x2, R122 ;  /* 0x000000020cd47825 */ /* 0x000fc600078e027a */
[----:B------:R-:W3:Y:S04]  /*3610*/  LDG.E.U16 R100, desc[UR60][R100.64] ;  /* 0x0000003c64647981 */ /* 0x000ee8000c1e1500 */
[----:B------:R0:W5:Y:S01]  /*3620*/  LDG.E.U16 R97, desc[UR60][R102.64] ;  /* 0x0000003c66617981 */ /* 0x000162000c1e1500 */
[----:B------:R-:W-:-:S03]  /*3630*/  IADD3 R208, P2, R208, R172, RZ ;  /* 0x000000acd0d07210 */ /* 0x000fc60007f5e0ff */
[----:B------:R-:W3:Y:S04]  /*3640*/  LDG.E.U16 R212, desc[UR60][R212.64] ;  /* 0x0000003cd4d47981 */ /* 0x000ee8000c1e1500 */
[----:B------:R1:W2:Y:S01]  /*3650*/  LDG.E.U16 R101, desc[UR60][R204.64] ;  /* 0x0000003ccc657981 */ /* 0x0002a2000c1e1500 */
[----:B0-----:R-:W-:-:S03]  /*3660*/  IMAD.WIDE R102, R12, 0x2, R120 ;  /* 0x000000020c667825 */ /* 0x001fc600078e0278 */
[----:B------:R-:W3:Y:S04]  /*3670*/  LDL.64 R244, [R1+0x30] ;  /* 0x0000300001f47983 */ /* 0x000ee80000100a00 */
[----:B------:R0:W3:Y:S01]  /*3680*/  LDG.E.U16 R213, desc[UR60][R102.64] ;  /* 0x0000003c66d57981 */ /* 0x0000e2000c1e1500 */
[----:B-1----:R-:W-:-:S03]  /*3690*/  IMAD R205, R105, 0x13, RZ ;  /* 0x0000001369cd7824 */ /* 0x002fc600078e02ff */
[----:B------:R-:W3:Y:S02]  /*36a0*/  LDL.64 R236, [R1+0x28] ;  /* 0x0000280001ec7983 */ /* 0x000ee40000100a00 */
[----:B------:R-:W-:Y:S02]  /*36b0*/  LEA.HI.X.SX32 R209, R205, R173, 0x1, P2 ;  /* 0x000000adcdd17211 */ /* 0x000fe400010f0eff */
[----:B------:R-:W3:Y:S01]  /*36c0*/  LDL.64 R248, [R1+0x8] ;  /* 0x0000080001f87983 */ /* 0x000ee20000100a00 */
[----:B0-----:R-:W-:Y:S01]  /*36d0*/  IMAD R103, R105, 0x1a, RZ ;  /* 0x0000001a69677824 */ /* 0x001fe200078e02ff */
[----:B------:R-:W-:Y:S01]  /*36e0*/  IADD3 R102, P3, R114, R172, RZ ;  /* 0x000000ac72667210 */ /* 0x000fe20007f7e0ff */
[----:B------:R-:W-:-:S04]  /*36f0*/  IMAD.WIDE R208, R12, 0x2, R208 ;  /* 0x000000020cd07825 */ /* 0x000fc800078e02d0 */
[----:B------:R-:W-:Y:S01]  /*3700*/  IMAD.IADD R116, R103, 0x1, R172 ;  /* 0x0000000167747824 */ /* 0x000fe200078e02ac */
[CC--:B------:R-:W-:Y:S01]  /*3710*/  LEA.HI.X.SX32 R103, R105.reuse, R173.reuse, 0x1, P3 ;  /* 0x000000ad69677211 */ /* 0x0c0fe200018f0eff */
[C---:B------:R-:W-:Y:S01]  /*3720*/  IMAD R204, R105.reuse, 0x11, RZ ;  /* 0x0000001169cc7824 */ /* 0x040fe200078e02ff */
[----:B------:R-:W-:Y:S01]  /*3730*/  IADD3 R210, P1, R210, R172, RZ ;  /* 0x000000acd2d27210 */ /* 0x000fe20007f3e0ff */
[----:B------:R0:W3:Y:S01]  /*3740*/  LDG.E.U16 R223, desc[UR60][R208.64] ;  /* 0x0000003cd0df7981 */ /* 0x0000e2000c1e1500 */
[----:B------:R-:W-:Y:S02]  /*3750*/  IMAD.WIDE R102, R12, 0x2, R102 ;  /* 0x000000020c667825 */ /* 0x000fe400078e0266 */
[----:B------:R-:W-:Y:S02]  /*3760*/  LEA.HI.X.SX32 R211, R204, R173, 0x1, P1 ;  /* 0x000000adccd37211 */ /* 0x000fe400008f0eff */
[----:B------:R-:W-:Y:S01]  /*3770*/  IMAD.IADD R114, R206, 0x1, R172 ;  /* 0x00000001ce727824 */ /* 0x000fe200078e02ac */
[----:B------:R1:W2:Y:S01]  /*3780*/  LDG.E.U16 R221, desc[UR60][R102.64] ;  /* 0x0000003c66dd7981 */ /* 0x0002a2000c1e1500 */
[----:B0-----:R-:W-:-:S02]  /*3790*/  IMAD R208, R105, 0x2c, RZ ;  /* 0x0000002c69d07824 */ /* 0x001fc400078e02ff */
[----:B------:R-:W-:-:S03]  /*37a0*/  IMAD.WIDE R214, R12, 0x2, R118 ;  /* 0x000000020cd67825 */ /* 0x000fc600078e0276 */
[-C--:B------:R-:W-:Y:S01]  /*37b0*/  IADD3 R208, P5, R208, R172.reuse, RZ ;  /* 0x000000acd0d07210 */ /* 0x080fe20007fbe0ff */
[----:B-1----:R-:W-:Y:S02]  /*37c0*/  IMAD R102, R105, 0x2a, RZ ;  /* 0x0000002a69667824 */ /* 0x002fe400078e02ff */
[----:B------:R-:W3:Y:S01]  /*37d0*/  LDG.E.U16 R214, desc[UR60][R214.64] ;  /* 0x0000003cd6d67981 */ /* 0x000ee2000c1e1500 */
[----:B------:R-:W-:Y:S01]  /*37e0*/  IMAD.WIDE R206, R12, 0x2, R116 ;  /* 0x000000020cce7825 */ /* 0x000fe200078e0274 */
[----:B------:R-:W-:Y:S02]  /*37f0*/  LEA.HI.X.SX32 R209, R108, R173, 0x1, P5 ;  /* 0x000000ad6cd17211 */ /* 0x000fe400028f0eff */
[----:B------:R-:W-:Y:S01]  /*3800*/  IADD3 R102, P4, R102, R172, RZ ;  /* 0x000000ac66667210 */ /* 0x000fe20007f9e0ff */
[----:B------:R-:W-:-:S04]  /*3810*/  IMAD.WIDE R204, R12, 0x2, R114 ;  /* 0x000000020ccc7825 */ /* 0x000fc800078e0272 */
[C---:B------:R-:W-:Y:S01]  /*3820*/  IMAD.WIDE R210, R12.reuse, 0x2, R210 ;  /* 0x000000020cd27825 */ /* 0x040fe200078e02d2 */
[----:B------:R0:W3:Y:S03]  /*3830*/  LDG.E.U16 R215, desc[UR60][R206.64] ;  /* 0x0000003cced77981 */ /* 0x0000e6000c1e1500 */
[----:B------:R-:W-:Y:S01]  /*3840*/  IMAD R103, R105, 0x15, RZ ;  /* 0x0000001569677824 */ /* 0x000fe200078e02ff */
[----:B------:R1:W3:Y:S01]  /*3850*/  LDG.E.U16 R220, desc[UR60][R204.64] ;  /* 0x0000003cccdc7981 */ /* 0x0002e2000c1e1500 */
[----:B------:R-:W-:-:S03]  /*3860*/  IMAD.WIDE R208, R12, 0x2, R208 ;  /* 0x000000020cd07825 */ /* 0x000fc600078e02d0 */
[----:B------:R1:W3:Y:S01]  /*3870*/  LDG.E.U16 R222, desc[UR60][R210.64] ;  /* 0x0000003cd2de7981 */ /* 0x0002e2000c1e1500 */
[----:B------:R-:W-:Y:S01]  /*3880*/  LEA.HI.X.SX32 R103, R103, R173, 0x1, P4 ;  /* 0x000000ad67677211 */ /* 0x000fe200020f0eff */
[C---:B0-----:R-:W-:Y:S02]  /*3890*/  IMAD R206, R105.reuse, 0x24, RZ ;  /* 0x0000002469ce7824 */ /* 0x041fe400078e02ff */
[----:B------:R0:W3:Y:S01]  /*38a0*/  LDG.E.U16 R229, desc[UR60][R208.64] ;  /* 0x0000003cd0e57981 */ /* 0x0000e2000c1e1500 */
[C---:B-1----:R-:W-:Y:S02]  /*38b0*/  IMAD R204, R105.reuse, 0x30, RZ ;  /* 0x0000003069cc7824 */ /* 0x042fe400078e02ff */
[----:B------:R-:W-:-:S03]  /*38c0*/  IMAD R210, R105, 0x28, RZ ;  /* 0x0000002869d27824 */ /* 0x000fc600078e02ff */
[-C--:B------:R-:W-:Y:S01]  /*38d0*/  IADD3 R204, P1, R204, R172.reuse, RZ ;  /* 0x000000accccc7210 */ /* 0x080fe20007f3e0ff */
[----:B------:R-:W-:Y:S01]  /*38e0*/  IMAD.WIDE R102, R12, 0x2, R102 ;  /* 0x000000020c667825 */ /* 0x000fe200078e0266 */
[-C--:B------:R-:W-:Y:S02]  /*38f0*/  IADD3 R206, P2, R206, R172.reuse, RZ ;  /* 0x000000accece7210 */ /* 0x080fe40007f5e0ff */
[-C--:B------:R-:W-:Y:S01]  /*3900*/  IADD3 R210, P3, R210, R172.reuse, RZ ;  /* 0x000000acd2d27210 */ /* 0x080fe20007f7e0ff */
[C---:B0-----:R-:W-:Y:S01]  /*3910*/  IMAD R208, R105.reuse, 0x2e, RZ ;  /* 0x0000002e69d07824 */ /* 0x041fe200078e02ff */
[-C--:B------:R-:W-:Y:S01]  /*3920*/  LEA.HI.X.SX32 R205, R112, R173.reuse, 0x1, P1 ;  /* 0x000000ad70cd7211 */ /* 0x080fe200008f0eff */
[----:B------:R0:W3:Y:S01]  /*3930*/  LDG.E.U16 R224, desc[UR60][R102.64] ;  /* 0x0000003c66e07981 */ /* 0x0000e2000c1e1500 */
[-C--:B------:R-:W-:Y:S02]  /*3940*/  LEA.HI.X.SX32 R211, R110, R173.reuse, 0x1, P3 ;  /* 0x000000ad6ed37211 */ /* 0x080fe400018f0eff */
[----:B------:R-:W-:Y:S01]  /*3950*/  LEA.HI.X.SX32 R207, R106, R173, 0x1, P2 ;  /* 0x000000ad6acf7211 */ /* 0x000fe200010f0eff */
[----:B------:R-:W-:Y:S01]  /*3960*/  IMAD R106, R105, 0x1e, RZ ;  /* 0x0000001e696a7824 */ /* 0x000fe200078e02ff */
[----:B------:R-:W-:Y:S01]  /*3970*/  IADD3 R208, P1, R208, R172, RZ ;  /* 0x000000acd0d07210 */ /* 0x000fe20007f3e0ff */
[----:B------:R-:W-:-:S04]  /*3980*/  IMAD.WIDE R204, R12, 0x2, R204 ;  /* 0x000000020ccc7825 */ /* 0x000fc800078e02cc */
[C---:B0-----:R-:W-:Y:S01]  /*3990*/  IMAD R102, R105.reuse, 0x17, RZ ;  /* 0x0000001769667824 */ /* 0x041fe200078e02ff */
[----:B------:R0:W2:Y:S01]  /*39a0*/  LDG.E.U16 R225, desc[UR60][R204.64] ;  /* 0x0000003ccce17981 */ /* 0x0000a2000c1e1500 */
[----:B------:R-:W-:Y:S02]  /*39b0*/  IMAD R103, R105, 0xe, RZ ;  /* 0x0000000e69677824 */ /* 0x000fe400078e02ff */
[----:B------:R-:W-:Y:S01]  /*39c0*/  IMAD.WIDE R210, R12, 0x2, R210 ;  /* 0x000000020cd27825 */ /* 0x000fe200078e02d2 */
[----:B------:R-:W-:-:S03]  /*39d0*/  LEA.HI.X.SX32 R209, R102, R173, 0x1, P1 ;  /* 0x000000ad66d17211 */ /* 0x000fc600008f0eff */
[----:B------:R-:W-:Y:S01]  /*39e0*/  IMAD.WIDE R206, R12, 0x2, R206 ;  /* 0x000000020cce7825 */ /* 0x000fe200078e02ce */
[----:B------:R-:W3:Y:S03]  /*39f0*/  LDG.E.U16 R228, desc[UR60][R210.64] ;  /* 0x0000003cd2e47981 */ /* 0x000ee6000c1e1500 */
[C-C-:B------:R-:W-:Y:S01]  /*3a00*/  IMAD R112, R105.reuse, 0x3c, R172.reuse ;  /* 0x0000003c69707824 */ /* 0x140fe200078e02ac */
[----:B------:R1:W3:Y:S01]  /*3a10*/  LDG.E.U16 R232, desc[UR60][R206.64] ;  /* 0x0000003ccee87981 */ /* 0x0002e2000c1e1500 */
[--C-:B------:R-:W-:Y:S02]  /*3a20*/  IMAD R110, R105, 0x3e, R172.reuse ;  /* 0x0000003e696e7824 */ /* 0x100fe400078e02ac */
[--C-:B------:R-:W-:Y:S02]  /*3a30*/  IMAD.IADD R108, R103, 0x1, R172.reuse ;  /* 0x00000001676c7824 */ /* 0x100fe400078e02ac */
[----:B------:R-:W-:-:S02]  /*3a40*/  IMAD.IADD R106, R106, 0x1, R172 ;  /* 0x000000016a6a7824 */ /* 0x000fc400078e02ac */
[----:B------:R-:W-:-:S04]  /*3a50*/  IMAD.WIDE R102, R12, 0x2, R112 ;  /* 0x000000020c667825 */ /* 0x000fc800078e0270 */
[C---:B0-----:R-:W-:Y:S02]  /*3a60*/  IMAD.WIDE R204, R12.reuse, 0x2, R108 ;  /* 0x000000020ccc7825 */ /* 0x041fe400078e026c */
[----:B------:R-:W3:Y:S02]  /*3a70*/  LDG.E.U16 R102, desc[UR60][R102.64] ;  /* 0x0000003c66667981 */ /* 0x000ee4000c1e1500 */
[C---:B-1----:R-:W-:Y:S02]  /*3a80*/  IMAD.WIDE R206, R12.reuse, 0x2, R106 ;  /* 0x000000020cce7825 */ /* 0x042fe400078e026a */
[----:B------:R-:W3:Y:S02]  /*3a90*/  LDG.E.U16 R204, desc[UR60][R204.64] ;  /* 0x0000003ccccc7981 */ /* 0x000ee4000c1e1500 */
[C---:B------:R-:W-:Y:S02]  /*3aa0*/  IMAD.WIDE R208, R12.reuse, 0x2, R208 ;  /* 0x000000020cd07825 */ /* 0x040fe400078e02d0 */
[----:B------:R-:W3:Y:S02]  /*3ab0*/  LDG.E.U16 R206, desc[UR60][R206.64] ;  /* 0x0000003ccece7981 */ /* 0x000ee4000c1e1500 */
[----:B------:R-:W-:-:S02]  /*3ac0*/  IMAD.WIDE R210, R12, 0x2, R110 ;  /* 0x000000020cd27825 */ /* 0x000fc400078e026e */
[----:B------:R-:W3:Y:S04]  /*3ad0*/  LDG.E.U16 R208, desc[UR60][R208.64] ;  /* 0x0000003cd0d07981 */ /* 0x000ee8000c1e1500 */
[----:B------:R-:W3:Y:S01]  /*3ae0*/  LDG.E.U16 R210, desc[UR60][R210.64] ;  /* 0x0000003cd2d27981 */ /* 0x000ee2000c1e1500 */
[----:B------:R-:W-:Y:S06]  /*3af0*/  BAR.SYNC.DEFER_BLOCKING 0x0 ;  /* 0x0000000000007b1d */ /* 0x000fec0000010000 */
[----:B------:R-:W-:Y:S04]  /*3b00*/  STS.U16 [R11+0x8000], R88 ;  /* 0x008000580b007388 */ /* 0x000fe80000000400 */
[----:B----4-:R-:W-:Y:S04]  /*3b10*/  STS.U16 [R11+0x8400], R96 ;  /* 0x008400600b007388 */ /* 0x010fe80000000400 */
[----:B-----5:R-:W-:Y:S04]  /*3b20*/  STS.U16 [R11+0x8800], R97 ;  /* 0x008800610b007388 */ /* 0x020fe80000000400 */
[----:B--2---:R-:W-:Y:S04]  /*3b30*/  STS.U16 [R11+0x8c00], R225 ;  /* 0x008c00e10b007388 */ /* 0x004fe80000000400 */
[----:B------:R-:W-:Y:S04]  /*3b40*/  STS.U16 [R10+0x8080], R221 ;  /* 0x008080dd0a007388 */ /* 0x000fe80000000400 */
[----:B------:R-:W-:Y:S04]  /*3b50*/  STS.U16 [R10+0x8480], R101 ;  /* 0x008480650a007388 */ /* 0x000fe80000000400 */
[----:B---3--:R-:W-:Y:S04]  /*3b60*/  STS.U16 [R10+0x8880], R222 ;  /* 0x008880de0a007388 */ /* 0x008fe80000000400 */
        /* <DEDUP_REMOVED lines=21> */
[----:B------:R1:W-:Y:S04]  /*3cc0*/  STS.U16 [R4+0x8380], R204 ;  /* 0x008380cc04007388 */ /* 0x0003e80000000400 */
[----:B------:R2:W-:Y:S04]  /*3cd0*/  STS.U16 [R4+0x8780], R206 ;  /* 0x008780ce04007388 */ /* 0x0005e80000000400 */
[----:B------:R3:W-:Y:S04]  /*3ce0*/  STS.U16 [R4+0x8b80], R208 ;  /* 0x008b80d004007388 */ /* 0x0007e80000000400 */
[----:B------:R4:W-:Y:S01]  /*3cf0*/  STS.U16 [R4+0x8f80], R210 ;  /* 0x008f80d204007388 */ /* 0x0009e20000000400 */
[----:B------:R5:W-:Y:S06]  /*3d00*/  MEMBAR.ALL.CTA ;  /* 0x0000000000007992 */ /* 0x000bec0000008000 */
[----:B-----5:R-:W5:Y:S02]  /*3d10*/  FENCE.VIEW.ASYNC.S ;  /* 0x00000000000073c6 */ /* 0x020f640000000000 */
[----:B-----5:R-:W-:Y:S06]  /*3d20*/  BAR.SYNC.DEFER_BLOCKING 0x0 ;  /* 0x0000000000007b1d */ /* 0x020fec0000010000 */
[----:B0-----:R-:W-:-:S06]  /*3d30*/  WARPGROUP.ARRIVE ;  /* 0x00000000000079c5 */ /* 0x001fcc0000000000 */
[----:B------:R-:W-:Y:S04]  /*3d40*/  HGMMA.64x16x16.F32.BF16 R96, gdesc[UR56].tnspA, RZ, !UPT ;  /* 0x20200000386079f0 */ /* 0x000fe8000c7018ff */
[----:B------:R-:W-:Y:S04]  /*3d50*/  HGMMA.64x16x16.F32.BF16 R96, gdesc[UR4].tnspA, R96 ;  /* 0x20200000046079f0 */ /* 0x000fe80008701860 */
        /* <DEDUP_REMOVED lines=10> */
[----:B------:R-:W-:Y:S01]  /*3e00*/  HGMMA.64x16x16.F32.BF16 R96, gdesc[UR40].tnspA, R96 ;  /* 0x20200000286079f0 */ /* 0x000fe20008701860 */
[----:B------:R-:W-:Y:S01]  /*3e10*/  UMOV UR58, UR48 ;  /* 0x00000030003a7c82 */ /* 0x000fe20008000000 */
[----:B------:R-:W-:Y:S01]  /*3e20*/  UMOV UR59, UR49 ;  /* 0x00000031003b7c82 */ /* 0x000fe20008000000 */
[----:B------:R-:W-:-:S02]  /*3e30*/  R2UR UR51, R20 ;  /* 0x00000000143372ca */ /* 0x000fc400000e0000 */
[----:B------:R-:W-:Y:S02]  /*3e40*/  R2UR UR50, R22 ;  /* 0x00000000163272ca */ /* 0x000fe400000e0000 */
[----:B------:R-:W-:Y:S02]  /*3e50*/  R2UR UR49, R104 ;  /* 0x00000000683172ca */ /* 0x000fe400000e0000 */
[----:B------:R-:W-:Y:S01]  /*3e60*/  R2UR UR48, R23 ;  /* 0x00000000173072ca */ /* 0x000fe200000e0000 */
[----:B------:R-:W-:Y:S01]  /*3e70*/  HGMMA.64x16x16.F32.BF16 R96, gdesc[UR44].tnspA, R96 ;  /* 0x202000002c6079f0 */ /* 0x000fe20008701860 */
[----:B-1----:R-:W-:Y:S01]  /*3e80*/  MOV R204, UR7 ;  /* 0x0000000700cc7c02 */ /* 0x002fe20008000f00 */
[----:B------:R-:W-:Y:S01]  /*3e90*/  UMOV UR7, UR53 ;  /* 0x0000003500077c82 */ /* 0x000fe20008000000 */
[----:B------:R-:W-:Y:S01]  /*3ea0*/  MOV R205, UR6 ;  /* 0x0000000600cd7c02 */ /* 0x000fe20008000f00 */
[----:B------:R-:W-:Y:S01]  /*3eb0*/  UMOV UR6, UR52 ;  /* 0x0000003400067c82 */ /* 0x000fe20008000000 */
[----:B------:R-:W-:-:S02]  /*3ec0*/  R2UR UR55, R17 ;  /* 0x00000000113772ca */ /* 0x000fc400000e0000 */
[----:B------:R-:W-:Y:S02]  /*3ed0*/  R2UR UR54, R18 ;  /* 0x00000000123672ca */ /* 0x000fe400000e0000 */
[----:B------:R-:W-:Y:S02]  /*3ee0*/  R2UR UR53, R21 ;  /* 0x00000000153572ca */ /* 0x000fe400000e0000 */
[----:B------:R-:W-:Y:S02]  /*3ef0*/  R2UR UR52, R19 ;  /* 0x00000000133472ca */ /* 0x000fe400000e0000 */
[----:B------:R-:W-:Y:S01]  /*3f00*/  MOV R214, UR43 ;  /* 0x0000002b00d67c02 */ /* 0x000fe20008000f00 */
[----:B------:R-:W-:Y:S01]  /*3f10*/  HGMMA.64x16x16.F32.BF16 R96, gdesc[UR48].tnspA, R96 ;  /* 0x20200000306079f0 */ /* 0x000fe20008701860 */
[----:B------:R-:W-:Y:S02]  /*3f20*/  MOV R215, UR42 ;  /* 0x0000002a00d77c02 */ /* 0x000fe40008000f00 */
[----:B------:R-:W-:-:S02]  /*3f30*/  R2UR UR42, R144 ;  /* 0x00000000902a72ca */ /* 0x000fc400000e0000 */
[----:B------:R-:W-:Y:S02]  /*3f40*/  R2UR UR43, R145 ;  /* 0x00000000912b72ca */ /* 0x000fe400000e0000 */
[----:B------:R-:W-:Y:S01]  /*3f50*/  MOV R220, UR41 ;  /* 0x0000002900dc7c02 */ /* 0x000fe20008000f00 */
[----:B------:R-:W-:Y:S01]  /*3f60*/  UMOV UR41, UR57 ;  /* 0x0000003900297c82 */ /* 0x000fe20008000000 */
[----:B------:R-:W-:Y:S01]  /*3f70*/  MOV R221, UR40 ;  /* 0x0000002800dd7c02 */ /* 0x000fe20008000f00 */
[----:B------:R-:W-:Y:S01]  /*3f80*/  UMOV UR40, UR56 ;  /* 0x0000003800287c82 */ /* 0x000fe20008000000 */
[----:B------:R-:W5:Y:S01]  /*3f90*/  LDL.64 R144, [R1+0x18] ;  /* 0x0000180001907983 */ /* 0x000f620000100a00 */
[----:B--2---:R-:W-:Y:S01]  /*3fa0*/  MOV R206, UR35 ;  /* 0x0000002300ce7c02 */ /* 0x004fe20008000f00 */
[----:B------:R-:W-:Y:S05]  /*3fb0*/  HGMMA.64x16x16.F32.BF16 R96, gdesc[UR52].tnspA, R96 ;  /* 0x20200000346079f0 */ /* 0x000fea0008701860 */
[----:B------:R-:W-:Y:S01]  /*3fc0*/  HGMMA.64x16x16.F32.BF16 R88, gdesc[UR40].tnspA, RZ, !UPT ;  /* 0x20200000285879f0 */ /* 0x000fe2000c7018ff */
[----:B------:R-:W-:-:S02]  /*3fd0*/  MOV R207, UR34 ;  /* 0x0000002200cf7c02 */ /* 0x000fc40008000f00 */
[----:B------:R-:W-:Y:S02]  /*3fe0*/  R2UR UR34, R240 ;  /* 0x00000000f02272ca */ /* 0x000fe400000e0000 */
[----:B------:R-:W-:Y:S02]  /*3ff0*/  R2UR UR35, R241 ;  /* 0x00000000f12372ca */ /* 0x000fe400000e0000 */
[----:B---3--:R-:W-:Y:S01]  /*4000*/  MOV R208, UR33 ;  /* 0x0000002100d07c02 */ /* 0x008fe20008000f00 */
[----:B------:R-:W-:Y:S01]  /*4010*/  UMOV UR33, UR5 ;  /* 0x0000000500217c82 */ /* 0x000fe20008000000 */
[----:B------:R-:W-:Y:S01]  /*4020*/  MOV R209, UR32 ;  /* 0x0000002000d17c02 */ /* 0x000fe20008000f00 */
[----:B------:R-:W-:Y:S01]  /*4030*/  UMOV UR32, UR4 ;  /* 0x0000000400207c82 */ /* 0x000fe20008000000 */
[----:B------:R-:W-:Y:S02]  /*4040*/  MOV R222, UR47 ;  /* 0x0000002f00de7c02 */ /* 0x000fe40008000f00 */
[----:B------:R-:W-:-:S02]  /*4050*/  MOV R223, UR46 ;  /* 0x0000002e00df7c02 */ /* 0x000fc40008000f00 */
[----:B------:R-:W-:Y:S02]  /*4060*/  R2UR UR46, R14 ;  /* 0x000000000e2e72ca */ /* 0x000fe400000e0000 */
[----:B------:R-:W-:Y:S02]  /*4070*/  R2UR UR47, R15 ;  /* 0x000000000f2f72ca */ /* 0x000fe400000e0000 */
[----:B------:R-:W2:Y:S01]  /*4080*/  LDL.64 R14, [R1+0x10] ;  /* 0x00001000010e7983 */ /* 0x000ea20000100a00 */
[----:B------:R-:W-:Y:S01]  /*4090*/  HGMMA.64x16x16.F32.BF16 R88, gdesc[UR32].tnspA, R88 ;  /* 0x20200000205879f0 */ /* 0x000fe20008701858 */
[----:B------:R-:W-:Y:S02]  /*40a0*/  MOV R17, UR27 ;  /* 0x0000001b00117c02 */ /* 0x000fe40008000f00 */
[----:B------:R-:W-:Y:S02]  /*40b0*/  MOV R18, UR26 ;  /* 0x0000001a00127c02 */ /* 0x000fe40008000f00 */
[----:B------:R-:W-:-:S02]  /*40c0*/  R2UR UR26, R246 ;  /* 0x00000000f61a72ca */ /* 0x000fc400000e0000 */
[----:B------:R-:W-:Y:S02]  /*40d0*/  R2UR UR27, R247 ;  /* 0x00000000f71b72ca */ /* 0x000fe400000e0000 */
[----:B------:R-:W-:Y:S01]  /*40e0*/  MOV R19, UR25 ;  /* 0x0000001900137c02 */ /* 0x000fe20008000f00 */
[----:B------:R-:W-:Y:S01]  /*40f0*/  UMOV UR25, UR59 ;  /* 0x0000003b00197c82 */ /* 0x000fe20008000000 */
[----:B------:R-:W-:Y:S01]  /*4100*/  MOV R20, UR24 ;  /* 0x0000001800147c02 */ /* 0x000fe20008000f00 */
[----:B------:R-:W-:Y:S01]  /*4110*/  UMOV UR24, UR58 ;  /* 0x0000003a00187c82 */ /* 0x000fe20008000000 */
[----:B------:R-:W-:Y:S01]  /*4120*/  MOV R21, UR31 ;  /* 0x0000001f00157c02 */ /* 0x000fe20008000f00 */
[----:B------:R-:W3:Y:S06]  /*4130*/  LDL.64 R246, [R1] ;  /* 0x0000000001f67983 */ /* 0x000eec0000100a00 */
[----:B------:R-:W-:Y:S01]  /*4140*/  HGMMA.64x16x16.F32.BF16 R88, gdesc[UR24].tnspA, R88 ;  /* 0x20200000185879f0 */ /* 0x000fe20008701858 */
[----:B------:R-:W-:-:S02]  /*4150*/  MOV R22, UR30 ;  /* 0x0000001e00167c02 */ /* 0x000fc40008000f00 */
[----:B------:R-:W-:Y:S02]  /*4160*/  R2UR UR30, R244 ;  /* 0x00000000f41e72ca */ /* 0x000fe400000e0000 */
[----:B------:R-:W-:Y:S02]  /*4170*/  R2UR UR31, R245 ;  /* 0x00000000f51f72ca */ /* 0x000fe400000e0000 */
[----:B------:R-:W-:Y:S01]  /*4180*/  MOV R23, UR29 ;  /* 0x0000001d00177c02 */ /* 0x000fe20008000f00 */
[----:B------:R-:W-:Y:S01]  /*4190*/  UMOV UR29, UR7 ;  /* 0x00000007001d7c82 */ /* 0x000fe20008000000 */
[----:B------:R-:W-:Y:S01]  /*41a0*/  MOV R104, UR28 ;  /* 0x0000001c00687c02 */ /* 0x000fe20008000f00 */
[----:B------:R-:W-:Y:S01]  /*41b0*/  UMOV UR28, UR6 ;  /* 0x00000006001c7c82 */ /* 0x000fe20008000000 */
[----:B----4-:R-:W-:Y:S02]  /*41c0*/  MOV R210, UR39 ;  /* 0x0000002700d27c02 */ /* 0x010fe40008000f00 */
[----:B------:R-:W-:-:S05]  /*41d0*/  MOV R211, UR38 ;  /* 0x0000002600d37c02 */ /* 0x000fca0008000f00 */
[----:B------:R-:W-:Y:S01]  /*41e0*/  HGMMA.64x16x16.F32.BF16 R88, gdesc[UR28].tnspA, R88 ;  /* 0x202000001c5879f0 */ /* 0x000fe20008701858 */
[----:B------:R-:W-:Y:S02]  /*41f0*/  R2UR UR38, R236 ;  /* 0x00000000ec2672ca */ /* 0x000fe400000e0000 */
[----:B------:R-:W-:Y:S02]  /*4200*/  R2UR UR39, R237 ;  /* 0x00000000ed2772ca */ /* 0x000fe400000e0000 */
[----:B------:R-:W-:Y:S01]  /*4210*/  MOV R212, UR37 ;  /* 0x0000002500d47c02 */ /* 0x000fe20008000f00 */
[----:B------:R-:W-:Y:S01]  /*4220*/  UMOV UR37, UR9 ;  /* 0x0000000900257c82 */ /* 0x000fe20008000000 */
[----:B------:R-:W-:Y:S01]  /*4230*/  MOV R213, UR36 ;  /* 0x0000002400d57c02 */ /* 0x000fe20008000f00 */
[----:B------:R-:W-:-:S08]  /*4240*/  UMOV UR36, UR8 ;  /* 0x0000000800247c82 */ /* 0x000fd00008000000 */
[----:B------:R-:W-:Y:S01]  /*4250*/  HGMMA.64x16x16.F32.BF16 R88, gdesc[UR36].tnspA, R88 ;  /* 0x20200000245879f0 */ /* 0x000fe20008701858 */
[----:B------:R-:W-:Y:S01]  /*4260*/  MOV R224, UR45 ;  /* 0x0000002d00e07c02 */ /* 0x000fe20008000f00 */
[----:B------:R-:W-:Y:S01]  /*4270*/  UMOV UR45, UR13 ;  /* 0x0000000d002d7c82 */ /* 0x000fe20008000000 */
[----:B------:R-:W-:Y:S01]  /*4280*/  MOV R225, UR44 ;  /* 0x0000002c00e17c02 */ /* 0x000fe20008000f00 */
[----:B------:R-:W-:Y:S01]  /*4290*/  UMOV UR44, UR12 ;  /* 0x0000000c002c7c82 */ /* 0x000fe20008000000 */
[----:B------:R-:W-:Y:S02]  /*42a0*/  MOV R236, UR55 ;  /* 0x0000003700ec7c02 */ /* 0x000fe40008000f00 */
[----:B------:R-:W-:Y:S01]  /*42b0*/  MOV R237, UR54 ;  /* 0x0000003600ed7c02 */ /* 0x000fe20008000f00 */
[----:B------:R-:W-:Y:S01]  /*42c0*/  HGMMA.64x16x16.F32.BF16 R88, gdesc[UR44].tnspA, R88 ;  /* 0x202000002c5879f0 */ /* 0x000fe20008701858 */
[----:B-----5:R-:W-:Y:S02]  /*42d0*/  R2UR UR54, R144 ;  /* 0x00000000903672ca */ /* 0x020fe400000e0000 */
[----:B------:R-:W-:-:S02]  /*42e0*/  R2UR UR55, R145 ;  /* 0x00000000913772ca */ /* 0x000fc400000e0000 */
[----:B------:R-:W-:Y:S01]  /*42f0*/  MOV R240, UR53 ;  /* 0x0000003500f07c02 */ /* 0x000fe20008000f00 */
[----:B------:R-:W-:Y:S01]  /*4300*/  UMOV UR53, UR17 ;  /* 0x0000001100357c82 */ /* 0x000fe20008000000 */
[----:B------:R-:W-:Y:S01]  /*4310*/  MOV R241, UR52 ;  /* 0x0000003400f17c02 */ /* 0x000fe20008000f00 */
[----:B------:R-:W-:Y:S01]  /*4320*/  UMOV UR52, UR16 ;  /* 0x0000001000347c82 */ /* 0x000fe20008000000 */
[----:B------:R-:W-:Y:S01]  /*4330*/  UMOV UR24, UR20 ;  /* 0x0000001400187c82 */ /* 0x000fe20008000000 */
[----:B------:R-:W-:Y:S01]  /*4340*/  UMOV UR25, UR21 ;  /* 0x0000001500197c82 */ /* 0x000fe20008000000 */
[----:B--2---:R-:W-:-:S05]  /*4350*/  R2UR UR26, R14 ;  /* 0x000000000e1a72ca */ /* 0x004fca00000e0000 */
[----:B------:R-:W-:Y:S01]  /*4360*/  HGMMA.64x16x16.F32.BF16 R88, gdesc[UR52].tnspA, R88 ;  /* 0x20200000345879f0 */ /* 0x000fe20008701858 */
[----:B------:R-:W-:Y:S01]  /*4370*/  R2UR UR27, R15 ;  /* 0x000000000f1b72ca */ /* 0x000fe200000e0000 */
[----:B------:R-:W2:Y:S01]  /*4380*/  LDL.LU.64 R144, [R1+0x80] ;  /* 0x0000800001907983 */ /* 0x000ea20000300a00 */
[----:B------:R-:W-:Y:S02]  /*4390*/  R2UR UR30, R248 ;  /* 0x00000000f81e72ca */ /* 0x000fe400000e0000 */
[----:B------:R-:W-:Y:S01]  /*43a0*/  R2UR UR31, R249 ;  /* 0x00000000f91f72ca */ /* 0x000fe200000e0000 */
[----:B------:R-:W4:Y:S01]  /*43b0*/  LDL.LU.64 R14, [R1+0x78] ;  /* 0x00007800010e7983 */ /* 0x000f220000300a00 */
[----:B---3--:R-:W-:Y:S01]  /*43c0*/  R2UR UR34, R246 ;  /* 0x00000000f62272ca */ /* 0x008fe200000e0000 */
[----:B------:R-:W0:Y:S06]  /*43d0*/  LDC R249, c[0x0][0x238] ;  /* 0x00008e00fff97b82 */ /* 0x000e2c0000000800 */
[----:B------:R-:W-:Y:S01]  /*43e0*/  HGMMA.64x16x16.F32.BF16 R88, gdesc[UR24].tnspA, R88 ;  /* 0x20200000185879f0 */ /* 0x000fe20008701858 */
[----:B------:R-:W-:-:S02]  /*43f0*/  R2UR UR25, R19 ;  /* 0x00000000131972ca */ /* 0x000fc400000e0000 */
[----:B------:R-:W-:-:S11]  /*4400*/  R2UR UR24, R20 ;  /* 0x00000000141872ca */ /* 0x000fd600000e0000 */
[----:B------:R-:W-:Y:S02]  /*4410*/  UMOV UR29, UR25 ;  /* 0x00000019001d7c82 */ /* 0x000fe40008000000 */
[----:B------:R-:W-:Y:S02]  /*4420*/  UMOV UR28, UR24 ;  /* 0x00000018001c7c82 */ /* 0x000fe40008000000 */
[----:B------:R-:W-:Y:S01]  /*4430*/  HGMMA.64x16x16.F32.BF16 R88, gdesc[UR28].tnspA, R88 ;  /* 0x202000001c5879f0 */ /* 0x000fe20008701858 */
[----:B------:R-:W-:Y:S02]  /*4440*/  R2UR UR29, R23 ;  /* 0x00000000171d72ca */ /* 0x000fe400000e0000 */
[----:B------:R-:W-:Y:S02]  /*4450*/  R2UR UR28, R104 ;  /* 0x00000000681c72ca */ /* 0x000fe400000e0000 */
[----:B------:R-:W-:-:S09]  /*4460*/  R2UR UR35, R247 ;  /* 0x00000000f72372ca */ /* 0x000fd200000e0000 */
[----:B------:R-:W-:Y:S02]  /*4470*/  UMOV UR33, UR29 ;  /* 0x0000001d00217c82 */ /* 0x000fe40008000000 */
[----:B------:R-:W-:Y:S02]  /*4480*/  UMOV UR32, UR28 ;  /* 0x0000001c00207c82 */ /* 0x000fe40008000000 */
[----:B------:R-:W-:Y:S01]  /*4490*/  HGMMA.64x16x16.F32.BF16 R88, gdesc[UR32].tnspA, R88 ;  /* 0x20200000205879f0 */ /* 0x000fe20008701858 */
[----:B------:R-:W-:Y:S02]  /*44a0*/  R2UR UR33, R208 ;  /* 0x00000000d02172ca */ /* 0x000fe400000e0000 */
[----:B------:R-:W-:Y:S02]  /*44b0*/  R2UR UR32, R209 ;  /* 0x00000000d12072ca */ /* 0x000fe400000e0000 */
[----:B------:R-:W-:Y:S02]  /*44c0*/  R2UR UR38, R250 ;  /* 0x00000000fa2672ca */ /* 0x000fe400000e0000 */
[----:B------:R-:W-:-:S07]  /*44d0*/  R2UR UR39, R251 ;  /* 0x00000000fb2772ca */ /* 0x000fce00000e0000 */
[----:B------:R-:W-:Y:S02]  /*44e0*/  UMOV UR37, UR33 ;  /* 0x0000002100257c82 */ /* 0x000fe40008000000 */
[----:B------:R-:W-:Y:S01]  /*44f0*/  UMOV UR36, UR32 ;  /* 0x0000002000247c82 */ /* 0x000fe20008000000 */
[----:B------:R-:W-:Y:S01]  /*4500*/  IMAD.WIDE R208, R3, 0x2, R182 ;  /* 0x0000000203d07825 */ /* 0x000fe200078e02b6 */
[----:B------:R-:W-:Y:S02]  /*4510*/  R2UR UR42, R242 ;  /* 0x00000000f22a72ca */ /* 0x000fe400000e0000 */
[----:B------:R-:W-:Y:S02]  /*4520*/  R2UR UR43, R243 ;  /* 0x00000000f32b72ca */ /* 0x000fe400000e0000 */
[----:B------:R-:W3:Y:S01]  /*4530*/  LDG.E.U16 R104, desc[UR60][R208.64] ;  /* 0x0000003cd0687981 */ /* 0x000ee2000c1e1500 */
        /* <DEDUP_REMOVED lines=11> */
[----:B------:R-:W-:-:S04]  /*45f0*/  UMOV UR44, UR40 ;  /* 0x00000028002c7c82 */ /* 0x000fc80008000000 */
[----:B------:R-:W-:Y:S01]  /*4600*/  HGMMA.64x16x16.F32.BF16 R88, gdesc[UR44].tnspA, R88 ;  /* 0x202000002c5879f0 */ /* 0x000fe20008701858 */
[----:B------:R-:W-:Y:S02]  /*4610*/  R2UR UR45, R224 ;  /* 0x00000000e02d72ca */ /* 0x000fe400000e0000 */
[----:B------:R-:W-:Y:S02]  /*4620*/  R2UR UR44, R225 ;  /* 0x00000000e12c72ca */ /* 0x000fe400000e0000 */
[----:B------:R-:W-:Y:S02]  /*4630*/  MOV R228, UR51 ;  /* 0x0000003300e47c02 */ /* 0x000fe40008000f00 */
[----:B------:R-:W-:Y:S02]  /*4640*/  MOV R229, UR50 ;  /* 0x0000003200e57c02 */ /* 0x000fe40008000f00 */
[----:B------:R-:W-:Y:S02]  /*4650*/  R2UR UR50, R234 ;  /* 0x00000000ea3272ca */ /* 0x000fe400000e0000 */
[----:B------:R-:W-:-:S02]  /*4660*/  R2UR UR51, R235 ;  /* 0x00000000eb3372ca */ /* 0x000fc400000e0000 */
[----:B------:R-:W-:Y:S01]  /*4670*/  MOV R232, UR49 ;  /* 0x0000003100e87c02 */ /* 0x000fe20008000f00 */
[----:B------:R-:W-:Y:S01]  /*4680*/  UMOV UR49, UR45 ;  /* 0x0000002d00317c82 */ /* 0x000fe20008000000 */
[----:B------:R-:W-:Y:S01]  /*4690*/  MOV R233, UR48 ;  /* 0x0000003000e97c02 */ /* 0x000fe20008000f00 */
[----:B------:R-:W-:-:S08]  /*46a0*/  UMOV UR48, UR44 ;  /* 0x0000002c00307c82 */ /* 0x000fd00008000000 */
        /* <DEDUP_REMOVED lines=10> */
[----:B------:R-:W-:Y:S02]  /*4750*/  R2UR UR58, R226 ;  /* 0x00000000e23a72ca */ /* 0x000fe400000e0000 */
[----:B------:R-:W-:Y:S02]  /*4760*/  R2UR UR59, R227 ;  /* 0x00000000e33b72ca */ /* 0x000fe400000e0000 */
[----:B------:R-:W-:Y:S02]  /*4770*/  MOV R244, UR57 ;  /* 0x0000003900f47c02 */ /* 0x000fe40008000f00 */
[----:B------:R-:W-:-:S03]  /*4780*/  MOV R245, UR56 ;  /* 0x0000003800f57c02 */ /* 0x000fc60008000f00 */
[----:B------:R-:W-:Y:S02]  /*4790*/  UMOV UR57, UR53 ;  /* 0x0000003500397c82 */ /* 0x000fe40008000000 */
[----:B------:R-:W-:Y:S01]  /*47a0*/  UMOV UR56, UR52 ;  /* 0x0000003400387c82 */ /* 0x000fe20008000000 */
[----:B------:R-:W-:Y:S01]  /*47b0*/  R2UR UR26, R18 ;  /* 0x00000000121a72ca */ /* 0x000fe200000e0000 */
[----:B------:R-:W-:Y:S01]  /*47c0*/  IMAD.WIDE R18, R3, 0x2, R216 ;  /* 0x0000000203127825 */ /* 0x000fe200078e02d8 */
[----:B------:R-:W-:-:S03]  /*47d0*/  R2UR UR30, R22 ;  /* 0x00000000161e72ca */ /* 0x000fc600000e0000 */
[----:B------:R-:W-:Y:S02]  /*47e0*/  IMAD.WIDE R22, R3, 0x2, R176 ;  /* 0x0000000203167825 */ /* 0x000fe400078e02b0 */
[----:B------:R-:W5:Y:S01]  /*47f0*/  LDG.E.U16 R18, desc[UR60][R18.64] ;  /* 0x0000003c12127981 */ /* 0x000f62000c1e1500 */
[----:B------:R-:W-:Y:S01]  /*4800*/  R2UR UR31, R21 ;  /* 0x00000000151f72ca */ /* 0x000fe200000e0000 */
[----:B------:R-:W-:Y:S01]  /*4810*/  IMAD.WIDE R20, R3, 0x2, R174 ;  /* 0x0000000203147825 */ /* 0x000fe200078e02ae */
[----:B------:R-:W-:Y:S02]  /*4820*/  R2UR UR35, R206 ;  /* 0x00000000ce2372ca */ /* 0x000fe400000e0000 */
[----:B------:R-:W-:Y:S01]  /*4830*/  R2UR UR34, R207 ;  /* 0x00000000cf2272ca */ /* 0x000fe200000e0000 */
[----:B------:R-:W-:Y:S01]  /*4840*/  IMAD.WIDE R206, R3, 0x2, R218 ;  /* 0x0000000203ce7825 */ /* 0x000fe200078e02da */
[----:B------:R-:W-:Y:S01]  /*4850*/  R2UR UR39, R210 ;  /* 0x00000000d22772ca */ /* 0x000fe200000e0000 */
[----:B------:R-:W4:Y:S01]  /*4860*/  LDG.E.U16 R20, desc[UR60][R20.64] ;  /* 0x0000003c14147981 */ /* 0x000f22000c1e1500 */
[----:B------:R-:W-:-:S03]  /*4870*/  R2UR UR38, R211 ;  /* 0x00000000d32672ca */ /* 0x000fc600000e0000 */
[----:B------:R1:W4:Y:S01]  /*4880*/  LDG.E.U16 R19, desc[UR60][R22.64] ;  /* 0x0000003c16137981 */ /* 0x000322000c1e1500 */
[----:B------:R-:W-:Y:S01]  /*4890*/  HGMMA.64x16x16.F32.BF16 R88, gdesc[UR56].tnspA, R88, gsb0 ;  /* 0x20200000385879f0 */ /* 0x000fe20008001858 */
[----:B-1----:R-:W-:Y:S01]  /*48a0*/  IMAD.WIDE R22, R3, 0x2, R180 ;  /* 0x0000000203167825 */ /* 0x002fe200078e02b4 */
[----:B------:R-:W-:-:S03]  /*48b0*/  R2UR UR27, R17 ;  /* 0x00000000111b72ca */ /* 0x000fc600000e0000 */
[C---:B------:R-:W-:Y:S01]  /*48c0*/  IMAD.WIDE R212, R3.reuse, 0x2, R178 ;  /* 0x0000000203d47825 */ /* 0x040fe200078e02b2 */
[----:B------:R-:W-:Y:S01]  /*48d0*/  R2UR UR47, R222 ;  /* 0x00000000de2f72ca */ /* 0x000fe200000e0000 */
[----:B------:R1:W4:Y:S02]  /*48e0*/  LDG.E.U16 R17, desc[UR60][R206.64] ;  /* 0x0000003cce117981 */ /* 0x000324000c1e1500 */
[----:B------:R-:W-:Y:S01]  /*48f0*/  IMAD.WIDE R210, R3, 0x2, R184 ;  /* 0x0000000203d27825 */ /* 0x000fe200078e02b8 */
[----:B------:R-:W-:Y:S01]  /*4900*/  R2UR UR46, R223 ;  /* 0x00000000df2e72ca */ /* 0x000fe200000e0000 */
[----:B------:R-:W4:Y:S02]  /*4910*/  LDG.E.U16 R22, desc[UR60][R22.64] ;  /* 0x0000003c16167981 */ /* 0x000f24000c1e1500 */
[C---:B------:R-:W-:Y:S02]  /*4920*/  IMAD.WIDE R222, R3.reuse, 0x2, R190 ;  /* 0x0000000203de7825 */ /* 0x040fe400078e02be */
[----:B------:R0:W4:Y:S02]  /*4930*/  LDG.E.U16 R21, desc[UR60][R212.64] ;  /* 0x0000003cd4157981 */ /* 0x000124000c1e1500 */
[----:B------:R-:W-:-:S02]  /*4940*/  IMAD.WIDE R224, R3, 0x2, R194 ;  /* 0x0000000203e07825 */ /* 0x000fc400078e02c2 */
[----:B------:R-:W4:Y:S02]  /*4950*/  LDG.E.U16 R222, desc[UR60][R222.64] ;  /* 0x0000003cdede7981 */ /* 0x000f24000c1e1500 */
[C---:B-1----:R-:W-:Y:S02]  /*4960*/  IMAD.WIDE R206, R3.reuse, 0x2, R186 ;  /* 0x0000000203ce7825 */ /* 0x042fe400078e02ba */
[----:B------:R1:W4:Y:S02]  /*4970*/  LDG.E.U16 R23, desc[UR60][R210.64] ;  /* 0x0000003cd2177981 */ /* 0x000324000c1e1500 */
[C---:B------:R-:W-:Y:S02]  /*4980*/  IMAD.WIDE R208, R3.reuse, 0x2, R198 ;  /* 0x0000000203d07825 */ /* 0x040fe400078e02c6 */
[----:B------:R-:W4:Y:S02]  /*4990*/  LDG.E.U16 R224, desc[UR60][R224.64] ;  /* 0x0000003ce0e07981 */ /* 0x000f24000c1e1500 */
[----:B0-----:R-:W-:-:S02]  /*49a0*/  IMAD.WIDE R212, R3, 0x2, R188 ;  /* 0x0000000203d47825 */ /* 0x001fc400078e02bc */
[----:B------:R-:W4:Y:S02]  /*49b0*/  LDG.E.U16 R206, desc[UR60][R206.64] ;  /* 0x0000003ccece7981 */ /* 0x000f24000c1e1500 */
[C---:B-1----:R-:W-:Y:S02]  /*49c0*/  IMAD.WIDE R210, R3.reuse, 0x2, R192 ;  /* 0x0000000203d27825 */ /* 0x042fe400078e02c0 */
[----:B------:R0:W4:Y:S04]  /*49d0*/  LDG.E.U16 R225, desc[UR60][R208.64] ;  /* 0x0000003cd0e17981 */ /* 0x000128000c1e1500 */
[----:B------:R1:W4:Y:S04]  /*49e0*/  LDG.E.U16 R223, desc[UR60][R210.64] ;  /* 0x0000003cd2df7981 */ /* 0x000328000c1e1500 */
[----:B------:R1:W4:Y:S01]  /*49f0*/  LDG.E.U16 R207, desc[UR60][R212.64] ;  /* 0x0000003cd4cf7981 */ /* 0x000322000c1e1500 */
[----:B0-----:R-:W-:-:S04]  /*4a00*/  IMAD.WIDE R208, R3, 0x2, R200 ;  /* 0x0000000203d07825 */ /* 0x001fc800078e02c8 */
[----:B-1----:R-:W-:Y:S01]  /*4a10*/  IMAD.WIDE R210, R3, 0x2, R196 ;  /* 0x0000000203d27825 */ /* 0x002fe200078e02c4 */
[----:B------:R-:W-:Y:S02]  /*4a20*/  R2UR UR51, R228 ;  /* 0x00000000e43372ca */ /* 0x000fe400000e0000 */
[----:B------:R-:W-:Y:S01]  /*4a30*/  R2UR UR50, R229 ;  /* 0x00000000e53272ca */ /* 0x000fe200000e0000 */
[----:B------:R-:W-:Y:S01]  /*4a40*/  IMAD.WIDE R212, R3, 0x2, R202 ;  /* 0x0000000203d47825 */ /* 0x000fe200078e02ca */
[----:B------:R-:W-:Y:S01]  /*4a50*/  R2UR UR43, R214 ;  /* 0x00000000d62b72ca */ /* 0x000fe200000e0000 */
[----:B------:R0:W4:Y:S01]  /*4a60*/  LDG.E.U16 R228, desc[UR60][R208.64] ;  /* 0x0000003cd0e47981 */ /* 0x000122000c1e1500 */
[----:B------:R-:W-:Y:S01]  /*4a70*/  R2UR UR42, R215 ;  /* 0x00000000d72a72ca */ /* 0x000fe200000e0000 */
[C---:B------:R-:W-:Y:S02]  /*4a80*/  IMAD.WIDE R220, R3.reuse, 0x2, R166 ;  /* 0x0000000203dc7825 */ /* 0x040fe400078e02a6 */
[----:B------:R1:W4:Y:S02]  /*4a90*/  LDG.E.U16 R229, desc[UR60][R210.64] ;  /* 0x0000003cd2e57981 */ /* 0x000324000c1e1500 */
[----:B------:R-:W-:-:S02]  /*4aa0*/  IMAD.WIDE R214, R3, 0x2, R170 ;  /* 0x0000000203d67825 */ /* 0x000fc400078e02aa */
[----:B------:R1:W4:Y:S02]  /*4ab0*/  LDG.E.U16 R232, desc[UR60][R212.64] ;  /* 0x0000003cd4e87981 */ /* 0x000324000c1e1500 */
[C---:B0-----:R-:W-:Y:S01]  /*4ac0*/  IMAD.WIDE R208, R3.reuse, 0x2, R168 ;  /* 0x0000000203d07825 */ /* 0x041fe200078e02a8 */
[----:B------:R-:W-:Y:S01]  /*4ad0*/  R2UR UR55, R236 ;  /* 0x00000000ec3772ca */ /* 0x000fe200000e0000 */
[----:B------:R0:W4:Y:S02]  /*4ae0*/  LDG.E.U16 R233, desc[UR60][R214.64] ;  /* 0x0000003cd6e97981 */ /* 0x000124000c1e1500 */
[----:B-1----:R-:W-:Y:S01]  /*4af0*/  IMAD.WIDE R210, R3, 0x2, R164 ;  /* 0x0000000203d27825 */ /* 0x002fe200078e02a4 */
[----:B------:R-:W-:Y:S01]  /*4b00*/  R2UR UR54, R237 ;  /* 0x00000000ed3672ca */ /* 0x000fe200000e0000 */
[----:B------:R1:W4:Y:S02]  /*4b10*/  LDG.E.U16 R236, desc[UR60][R220.64] ;  /* 0x0000003cdcec7981 */ /* 0x000324000c1e1500 */
[----:B------:R-:W-:-:S02]  /*4b20*/  IMAD.WIDE R212, R3, 0x2, R162 ;  /* 0x0000000203d47825 */ /* 0x000fc400078e02a2 */
[----:B------:R1:W4:Y:S02]  /*4b30*/  LDG.E.U16 R237, desc[UR60][R208.64] ;  /* 0x0000003cd0ed7981 */ /* 0x000324000c1e1500 */
[C---:B0-----:R-:W-:Y:S02]  /*4b40*/  IMAD.WIDE R214, R3.reuse, 0x2, R160 ;  /* 0x0000000203d67825 */ /* 0x041fe400078e02a0 */
[----:B------:R0:W4:Y:S02]  /*4b50*/  LDG.E.U16 R240, desc[UR60][R210.64] ;  /* 0x0000003cd2f07981 */ /* 0x000124000c1e1500 */
[C---:B-1----:R-:W-:Y:S02]  /*4b60*/  IMAD.WIDE R220, R3.reuse, 0x2, R158 ;  /* 0x0000000203dc7825 */ /* 0x042fe400078e029e */
[----:B------:R1:W4:Y:S02]  /*4b70*/  LDG.E.U16 R241, desc[UR60][R212.64] ;  /* 0x0000003cd4f17981 */ /* 0x000324000c1e1500 */
[----:B------:R-:W-:Y:S01]  /*4b80*/  IMAD.WIDE R208, R3, 0x2, R156 ;  /* 0x0000000203d07825 */ /* 0x000fe200078e029c */
[----:B------:R-:W-:-:S02]  /*4b90*/  R2UR UR56, R245 ;  /* 0x00000000f53872ca */ /* 0x000fc400000e0000 */
[----:B------:R-:W-:Y:S01]  /*4ba0*/  R2UR UR57, R244 ;  /* 0x00000000f43972ca */ /* 0x000fe200000e0000 */
[C---:B0-----:R-:W-:Y:S01]  /*4bb0*/  IMAD.WIDE R210, R3.reuse, 0x2, R152 ;  /* 0x0000000203d27825 */ /* 0x041fe200078e0298 */
[----:B------:R0:W4:Y:S03]  /*4bc0*/  LDG.E.U16 R245, desc[UR60][R220.64] ;  /* 0x0000003cdcf57981 */ /* 0x000126000c1e1500 */
[C---:B-1----:R-:W-:Y:S01]  /*4bd0*/  IMAD.WIDE R212, R3.reuse, 0x2, R150 ;  /* 0x0000000203d47825 */ /* 0x042fe200078e0296 */
[----:B------:R1:W4:Y:S04]  /*4be0*/  LDG.E.U16 R244, desc[UR60][R214.64] ;  /* 0x0000003cd6f47981 */ /* 0x000328000c1e1500 */
[----:B------:R2:W4:Y:S01]  /*4bf0*/  LDG.E.U16 R246, desc[UR60][R208.64] ;  /* 0x0000003cd0f67981 */ /* 0x000522000c1e1500 */
[----:B0-----:R-:W-:-:S03]  /*4c00*/  IMAD.WIDE R220, R3, 0x2, R148 ;  /* 0x0000000203dc7825 */ /* 0x001fc600078e0294 */
[----:B------:R0:W4:Y:S01]  /*4c10*/  LDG.E.U16 R247, desc[UR60][R210.64] ;  /* 0x0000003cd2f77981 */ /* 0x000122000c1e1500 */
[----:B-1----:R-:W-:-:S03]  /*4c20*/  IMAD.WIDE R214, R3, 0x2, R154 ;  /* 0x0000000203d67825 */ /* 0x002fc600078e029a */
[----:B------:R1:W4:Y:S01]  /*4c30*/  LDG.E.U16 R248, desc[UR60][R212.64] ;  /* 0x0000003cd4f87981 */ /* 0x000322000c1e1500 */
[C---:B--2---:R-:W-:Y:S01]  /*4c40*/  IMAD.WIDE R208, R3.reuse, 0x2, R146 ;  /* 0x0000000203d07825 */ /* 0x044fe200078e0292 */
[----:B------:R-:W-:Y:S02]  /*4c50*/  WARPGROUP.DEPBAR.LE gsb0, 0x0 ;  /* 0x00008000000079c5 */ /* 0x000fe40000010000 */
[----:B------:R-:W2:Y:S01]  /*4c60*/  LDG.E.U16 R220, desc[UR60][R220.64] ;  /* 0x0000003cdcdc7981 */ /* 0x000ea2000c1e1500 */
[----:B0-----:R-:W-:-:S03]  /*4c70*/  IMAD.WIDE R210, R3, 0x2, R142 ;  /* 0x0000000203d27825 */ /* 0x001fc600078e028e */
[----:B------:R-:W2:Y:S01]  /*4c80*/  LDG.E.U16 R214, desc[UR60][R214.64] ;  /* 0x0000003cd6d67981 */ /* 0x000ea2000c1e1500 */
[----:B-1----:R-:W-:-:S03]  /*4c90*/  IMAD.WIDE R212, R3, 0x2, R144 ;  /* 0x0000000203d47825 */ /* 0x002fc600078e0290 */
[----:B------:R-:W2:Y:S04]  /*4ca0*/  LDG.E.U16 R209, desc[UR60][R208.64] ;  /* 0x0000003cd0d17981 */ /* 0x000ea8000c1e1500 */
[----:B------:R0:W2:Y:S04]  /*4cb0*/  LDG.E.U16 R210, desc[UR60][R210.64] ;  /* 0x0000003cd2d27981 */ /* 0x0000a8000c1e1500 */
[----:B------:R1:W2:Y:S01]  /*4cc0*/  LDG.E.U16 R221, desc[UR60][R212.64] ;  /* 0x0000003cd4dd7981 */ /* 0x0002a2000c1e1500 */
[----:B------:R-:W-:Y:S06]  /*4cd0*/  BAR.SYNC.DEFER_BLOCKING 0x0 ;  /* 0x0000000000007b1d */ /* 0x000fec0000010000 */
[----:B---3--:R3:W-:Y:S04]  /*4ce0*/  STS.U16 [R0+0x8e00], R104 ;  /* 0x008e006800007388 */ /* 0x0087e80000000400 */
[----:B---3--:R-:W3:Y:S01]  /*4cf0*/  LDL R104, [R1+0x70] ;  /* 0x0000700001687983 */ /* 0x008ee20000100800 */
[-C--:B0-----:R-:W-:Y:S01]  /*4d00*/  FMUL R211, R96, R249.reuse ;  /* 0x000000f960d37220 */ /* 0x081fe20000400000 */
[-C--:B-1----:R-:W-:Y:S01]  /*4d10*/  FMUL R212, R97, R249.reuse ;  /* 0x000000f961d47220 */ /* 0x082fe20000400000 */
[----:B------:R-:W-:-:S04]  /*4d20*/  FMUL R208, R100, R249 ;  /* 0x000000f964d07220 */ /* 0x000fc80000400000 */
[----:B------:R-:W-:Y:S01]  /*4d30*/  FMNMX R212, R211, R212, !PT ;  /* 0x000000d4d3d47209 */ /* 0x000fe20007800000 */
[----:B------:R-:W-:-:S03]  /*4d40*/  FMUL R211, R101, R249 ;  /* 0x000000f965d37220 */ /* 0x000fc60000400000 */
        /* <DEDUP_REMOVED lines=8> */
[----:B------:R-:W-:-:S04]  /*4dd0*/  FMNMX R211, R208, R211, !PT ;  /* 0x000000d3d0d37209 */ /* 0x000fc80007800000 */
[----:B------:R-:W-:-:S05]  /*4de0*/  FMNMX R211, R212, R211, !PT ;  /* 0x000000d3d4d37209 */ /* 0x000fca0007800000 */
[----:B------:R-:W0:Y:S01]  /*4df0*/  SHFL.BFLY PT, R208, R211, 0x2, 0x1f ;  /* 0x0c401f00d3d07f89 */ /* 0x000e2200000e0000 */
[-C--:B------:R-:W-:Y:S01]  /*4e00*/  FMUL R212, R98, R249.reuse ;  /* 0x000000f962d47220 */ /* 0x080fe20000400000 */
[-C--:B------:R-:W-:Y:S01]  /*4e10*/  FMUL R215, R99, R249.reuse ;  /* 0x000000f963d77220 */ /* 0x080fe20000400000 */
[----:B------:R-:W-:-:S04]  /*4e20*/  FMUL R213, R102, R249 ;  /* 0x000000f966d57220 */ /* 0x000fc80000400000 */
[----:B------:R-:W-:Y:S01]  /*4e30*/  FMNMX R215, R212, R215, !PT ;  /* 0x000000d7d4d77209 */ /* 0x000fe20007800000 */
[----:B------:R-:W-:-:S03]  /*4e40*/  FMUL R212, R103, R249 ;  /* 0x000000f967d47220 */ /* 0x000fc60000400000 */
[----:B------:R-:W-:-:S04]  /*4e50*/  FMNMX R213, R213, R215, !PT ;  /* 0x000000d7d5d57209 */ /* 0x000fc80007800000 */
[----:B------:R-:W-:Y:S01]  /*4e60*/  FMNMX R215, R212, R213, !PT ;  /* 0x000000d5d4d77209 */ /* 0x000fe20007800000 */
[-C--:B------:R-:W-:Y:S01]  /*4e70*/  FMUL R213, R91, R249.reuse ;  /* 0x000000f95bd57220 */ /* 0x080fe20000400000 */
[----:B0-----:R-:W-:Y:S01]  /*4e80*/  FMNMX R208, R211, R208, !PT ;  /* 0x000000d0d3d07209 */ /* 0x001fe20007800000 */
[----:B------:R-:W-:-:S05]  /*4e90*/  FMUL R211, R90, R249 ;  /* 0x000000f95ad37220 */ /* 0x000fca0000400000 */
[----:B------:R-:W-:Y:S01]  /*4ea0*/  FMNMX R215, R211, R215, !PT ;  /* 0x000000d7d3d77209 */ /* 0x000fe20007800000 */
[----:B------:R-:W-:-:S03]  /*4eb0*/  FMUL R211, R94, R249 ;  /* 0x000000f95ed37220 */ /* 0x000fc60000400000 */
[----:B------:R-:W-:Y:S01]  /*4ec0*/  FMNMX R213, R213, R215, !PT ;  /* 0x000000d7d5d57209 */ /* 0x000fe20007800000 */
[----:B------:R-:W-:Y:S01]  /*4ed0*/  FMUL R215, R95, R249 ;  /* 0x000000f95fd77220 */ /* 0x000fe20000400000 */
[----:B-----5:R0:W-:Y:S02]  /*4ee0*/  STS.U16 [R0+0x8200], R18 ;  /* 0x0082001200007388 */ /* 0x0201e40000000400 */
[----:B0-----:R-:W0:Y:S01]  /*4ef0*/  S2R R18, SR_TID.X ;  /* 0x0000000000127919 */ /* 0x001e220000002100 */
[----:B------:R-:W-:-:S04]  /*4f00*/  FMNMX R213, R211, R213, !PT ;  /* 0x000000d5d3d57209 */ /* 0x000fc80007800000 */
[----:B------:R-:W-:-:S05]  /*4f10*/  FMNMX R213, R215, R213, !PT ;  /* 0x000000d5d7d57209 */ /* 0x000fca0007800000 */
[----:B------:R-:W1:Y:S01]  /*4f20*/  SHFL.BFLY PT, R211, R213, 0x2, 0x1f ;  /* 0x0c401f00d5d37f89 */ /* 0x000e6200000e0000 */
[----:B0-----:R-:W-:-:S05]  /*4f30*/  SHF.R.U32.HI R18, RZ, 0x5, R18 ;  /* 0x00000005ff127819 */ /* 0x001fca0000011612 */
[----:B------:R-:W-:-:S05]  /*4f40*/  IMAD.SHL.U32 R18, R18, 0x80, RZ ;  /* 0x0000008012127824 */ /* 0x000fca00078e00ff */
[----:B------:R-:W-:Y:S01]  /*4f50*/  LOP3.LUT R18, R18, 0x200, RZ, 0xc0, !PT ;  /* 0x0000020012127812 */ /* 0x000fe200078ec0ff */
[----:B------:R-:W0:Y:S01]  /*4f60*/  SHFL.BFLY PT, R212, R208, 0x1, 0x1f ;  /* 0x0c201f00d0d47f89 */ /* 0x000e2200000e0000 */
[----:B-1----:R-:W-:-:S05]  /*4f70*/  FMNMX R213, R213, R211, !PT ;  /* 0x000000d3d5d57209 */ /* 0x002fca0007800000 */
[----:B------:R-:W1:Y:S04]  /*4f80*/  SHFL.BFLY PT, R215, R213, 0x1, 0x1f ;  /* 0x0c201f00d5d77f89 */ /* 0x000e6800000e0000 */
[----:B----4-:R-:W-:Y:S01]  /*4f90*/  STS.U16 [R0+0x8000], R17 ;  /* 0x0080001100007388 */ /* 0x010fe20000000400 */
[----:B0-----:R-:W-:-:S04]  /*4fa0*/  FMNMX R208, R208, R212, !PT ;  /* 0x000000d4d0d07209 */ /* 0x001fc80007800000 */
[----:B------:R-:W-:Y:S01]  /*4fb0*/  FMNMX R208, R208, R13, !PT ;  /* 0x0000000dd0d07209 */ /* 0x000fe20007800000 */
[----:B------:R-:W-:Y:S01]  /*4fc0*/  STS.U16 [R0+0x8400], R19 ;  /* 0x0084001300007388 */ /* 0x000fe20000000400 */
[----:B-1----:R-:W-:-:S03]  /*4fd0*/  FMNMX R213, R213, R215, !PT ;  /* 0x000000d7d5d57209 */ /* 0x002fc60007800000 */
[-CC-:B------:R-:W-:Y:S01]  /*4fe0*/  FFMA R88, R88, R249.reuse, -R208.reuse ;  /* 0x000000f958587223 */ /* 0x180fe200000008d0 */
[----:B------:R-:W-:Y:S01]  /*4ff0*/  FFMA R89, R89, R249, -R208 ;  /* 0x000000f959597223 */ /* 0x000fe200000008d0 */
[----:B------:R-:W-:Y:S02]  /*5000*/  STS.U16 [R0+0x8600], R20 ;  /* 0x0086001400007388 */ /* 0x000fe40000000400 */
[----:B------:R-:W-:Y:S02]  /*5010*/  FMUL R88, R88, 1.4426950216293334961 ;  /* 0x3fb8aa3b58587820 */ /* 0x000fe40000400000 */
        /* <DEDUP_REMOVED lines=14> */
[----:B------:R-:W-:Y:S01]  /*5100*/  STS.U16 [R0+0xa600], R237 ;  /* 0x00a600ed00007388 */ /* 0x000fe20000000400 */
[----:B---3--:R-:W-:-:S03]  /*5110*/  LEA.HI R18, R104, R18, RZ, 0x1c ;  /* 0x0000001268127211 */ /* 0x008fc600078fe0ff */
[----:B------:R-:W-:Y:S04]  /*5120*/  STS.U16 [R0+0xa800], R240 ;  /* 0x00a800f000007388 */ /* 0x000fe80000000400 */
[----:B------:R-:W-:Y:S04]  /*5130*/  STS.U16 [R0+0xaa00], R241 ;  /* 0x00aa00f100007388 */ /* 0x000fe80000000400 */
[----:B------:R-:W-:Y:S04]  /*5140*/  STS.U16 [R0+0xac00], R244 ;  /* 0x00ac00f400007388 */ /* 0x000fe80000000400 */
[----:B------:R-:W-:Y:S04]  /*5150*/  STS.U16 [R0+0xae00], R245 ;  /* 0x00ae00f500007388 */ /* 0x000fe80000000400 */
[----:B------:R-:W-:Y:S04]  /*5160*/  STS.U16 [R0+0xb000], R246 ;  /* 0x00b000f600007388 */ /* 0x000fe80000000400 */
[----:B------:R-:W-:Y:S04]  /*5170*/  STS.U16 [R0+0xb200], R247 ;  /* 0x00b200f700007388 */ /* 0x000fe80000000400 */
[----:B------:R-:W-:Y:S04]  /*5180*/  STS.U16 [R0+0xb400], R248 ;  /* 0x00b400f800007388 */ /* 0x000fe80000000400 */
[----:B--2---:R-:W-:Y:S04]  /*5190*/  STS.U16 [R0+0xb600], R214 ;  /* 0x00b600d600007388 */ /* 0x004fe80000000400 */
[----:B------:R-:W-:Y:S04]  /*51a0*/  STS.U16 [R0+0xb800], R220 ;  /* 0x00b800dc00007388 */ /* 0x000fe80000000400 */
[----:B------:R-:W-:Y:S04]  /*51b0*/  STS.U16 [R0+0xba00], R209 ;  /* 0x00ba00d100007388 */ /* 0x000fe80000000400 */
[----:B------:R-:W-:Y:S04]  /*51c0*/  STS.U16 [R0+0xbc00], R210 ;  /* 0x00bc00d200007388 */ /* 0x000fe80000000400 */
[----:B------:R-:W-:Y:S01]  /*51d0*/  STS.U16 [R0+0xbe00], R221 ;  /* 0x00be00dd00007388 */ /* 0x000fe20000000400 */
[----:B------:R-:W-:Y:S01]  /*51e0*/  FMUL R89, R89, 1.4426950216293334961 ;  /* 0x3fb8aa3b59597820 */ /* 0x000fe20000400000 */
[----:B------:R-:W-:Y:S01]  /*51f0*/  FMNMX R213, R213, R15, !PT ;  /* 0x0000000fd5d57209 */ /* 0x000fe20007800000 */
[----:B------:R1:W-:Y:S01]  /*5200*/  MUFU.EX2 R211, R88 ;  /* 0x0000005800d37308 */ /* 0x0003e20000000800 */
[----:B------:R-:W2:Y:S01]  /*5210*/  LDL R104, [R1+0x60] ;  /* 0x0000600001687983 */ /* 0x000ea20000100800 */
[-CC-:B------:R-:W-:Y:S01]  /*5220*/  FFMA R96, R96, R249.reuse, -R208.reuse ;  /* 0x000000f960607223 */ /* 0x180fe200000008d0 */
[-CC-:B------:R-:W-:Y:S01]  /*5230*/  FFMA R97, R97, R249.reuse, -R208.reuse ;  /* 0x000000f961617223 */ /* 0x180fe200000008d0 */
[-CC-:B------:R-:W-:Y:S01]  /*5240*/  FFMA R100, R100, R249.reuse, -R208.reuse ;  /* 0x000000f964647223 */ /* 0x180fe200000008d0 */
[----:B------:R3:W-:Y:S06]  /*5250*/  MEMBAR.ALL.CTA ;  /* 0x0000000000007992 */ /* 0x0007ec0000008000 */
[----:B---3--:R-:W3:Y:S01]  /*5260*/  FENCE.VIEW.ASYNC.S ;  /* 0x00000000000073c6 */ /* 0x008ee20000000000 */
[-CC-:B------:R-:W-:Y:S01]  /*5270*/  FFMA R101, R101, R249.reuse, -R208.reuse ;  /* 0x000000f965657223 */ /* 0x180fe200000008d0 */
[-CC-:B------:R-:W-:Y:S01]  /*5280*/  FFMA R92, R92, R249.reuse, -R208.reuse ;  /* 0x000000f95c5c7223 */ /* 0x180fe200000008d0 */
[----:B------:R4:W-:Y:S01]  /*5290*/  MUFU.EX2 R212, R89 ;  /* 0x0000005900d47308 */ /* 0x0009e20000000800 */
[----:B-1----:R-:W-:Y:S01]  /*52a0*/  FADD R88, -R208, R13 ;  /* 0x0000000dd0587221 */ /* 0x002fe20000000100 */
[-C--:B------:R-:W-:Y:S01]  /*52b0*/  FFMA R93, R93, R249.reuse, -R208 ;  /* 0x000000f95d5d7223 */ /* 0x080fe200000008d0 */
[----:B------:R-:W-:Y:S01]  /*52c0*/  UMOV UR59, 0x80000020 ;  /* 0x80000020003b7882 */ /* 0x000fe20000000000 */
[----:B------:R-:W-:Y:S01]  /*52d0*/  UMOV UR6, 0xfffffffe ;  /* 0xfffffffe00067882 */ /* 0x000fe20000000000 */
[----:B------:R-:W-:Y:S01]  /*52e0*/  FMUL R88, R88, 1.4426950216293334961 ;  /* 0x3fb8aa3b58587820 */ /* 0x000fe20000400000 */
[----:B------:R-:W-:Y:S01]  /*52f0*/  UMOV UR7, 0x7fffffdf ;  /* 0x7fffffdf00077882 */ /* 0x000fe20000000000 */
[----:B0-----:R-:W0:Y:S01]  /*5300*/  LDC R206, c[0x0][0x280] ;  /* 0x0000a000ffce7b82 */ /* 0x001e220000000800 */
[----:B----4-:R-:W-:-:S02]  /*5310*/  FFMA R89, R98, R249, -R213 ;  /* 0x000000f962597223 */ /* 0x010fc400000008d5 */
[----:B------:R1:W4:Y:S02]  /*5320*/  MUFU.EX2 R98, R88 ;  /* 0x0000005800627308 */ /* 0x0003240000000800 */
[----:B------:R-:W-:Y:S01]  /*5330*/  FMUL R89, R89, 1.4426950216293334961 ;  /* 0x3fb8aa3b59597820 */ /* 0x000fe20000400000 */
[-CC-:B------:R-:W-:Y:S01]  /*5340*/  FFMA R103, R103, R249.reuse, -R213.reuse ;  /* 0x000000f967677223 */ /* 0x180fe200000008d5 */
[-CC-:B------:R-:W-:Y:S01]  /*5350*/  FFMA R90, R90, R249.reuse, -R213.reuse ;  /* 0x000000f95a5a7223 */ /* 0x180fe200000008d5 */
[-CC-:B------:R-:W-:Y:S01]  /*5360*/  FFMA R91, R91, R249.reuse, -R213.reuse ;  /* 0x000000f95b5b7223 */ /* 0x180fe200000008d5 */
[-C--:B------:R-:W-:Y:S01]  /*5370*/  FFMA R94, R94, R249.reuse, -R213 ;  /* 0x000000f95e5e7223 */ /* 0x080fe200000008d5 */
[----:B------:R-:W-:Y:S01]  /*5380*/  FADD R19, -R213, R15 ;  /* 0x0000000fd5137221 */ /* 0x000fe20000000100 */
[-CC-:B-1----:R-:W-:Y:S02]  /*5390*/  FFMA R88, R99, R249.reuse, -R213.reuse ;  /* 0x000000f963587223 */ /* 0x182fe400000008d5 */
[----:B------:R1:W-:Y:S01]  /*53a0*/  MUFU.EX2 R99, R89 ;  /* 0x0000005900637308 */ /* 0x0003e20000000800 */
[-CC-:B------:R-:W-:Y:S01]  /*53b0*/  FFMA R95, R95, R249.reuse, -R213.reuse ;  /* 0x000000f95f5f7223 */ /* 0x180fe200000008d5 */
[----:B------:R-:W-:Y:S01]  /*53c0*/  FMUL R96, R96, 1.4426950216293334961 ;  /* 0x3fb8aa3b60607820 */ /* 0x000fe20000400000 */
[----:B------:R-:W-:Y:S01]  /*53d0*/  FMUL R97, R97, 1.4426950216293334961 ;  /* 0x3fb8aa3b61617820 */ /* 0x000fe20000400000 */
[----:B------:R-:W-:Y:S01]  /*53e0*/  FMUL R100, R100, 1.4426950216293334961 ;  /* 0x3fb8aa3b64647820 */ /* 0x000fe20000400000 */
[----:B------:R-:W-:Y:S01]  /*53f0*/  FMUL R101, R101, 1.4426950216293334961 ;  /* 0x3fb8aa3b65657820 */ /* 0x000fe20000400000 */
[----:B-1----:R-:W-:Y:S01]  /*5400*/  FFMA R89, R102, R249, -R213 ;  /* 0x000000f966597223 */ /* 0x002fe200000008d5 */
[----:B------:R-:W-:Y:S01]  /*5410*/  FMUL R20, R103, 1.4426950216293334961 ;  /* 0x3fb8aa3b67147820 */ /* 0x000fe20000400000 */
        /* <DEDUP_REMOVED lines=9> */
[----:B------:R-:W1:Y:S08]  /*54b0*/  MUFU.EX2 R103, R19 ;  /* 0x0000001300677308 */ /* 0x000e700000000800 */
[----:B------:R-:W-:Y:S08]  /*54c0*/  MUFU.EX2 R96, R96 ;  /* 0x0000006000607308 */ /* 0x000ff00000000800 */
[----:B------:R-:W5:Y:S08]  /*54d0*/  MUFU.EX2 R97, R97 ;  /* 0x0000006100617308 */ /* 0x000f700000000800 */
[----:B------:R-:W-:Y:S08]  /*54e0*/  MUFU.EX2 R100, R100 ;  /* 0x0000006400647308 */ /* 0x000ff00000000800 */
[----:B------:R-:W3:Y:S08]  /*54f0*/  MUFU.EX2 R101, R101 ;  /* 0x0000006500657308 */ /* 0x000ef00000000800 */
[----:B------:R-:W-:Y:S08]  /*5500*/  MUFU.EX2 R215, R92 ;  /* 0x0000005c00d77308 */ /* 0x000ff00000000800 */
[----:B------:R-:W-:Y:S08]  /*5510*/  MUFU.EX2 R13, R93 ;  /* 0x0000005d000d7308 */ /* 0x000ff00000000800 */
[----:B------:R5:W0:Y:S08]  /*5520*/  MUFU.EX2 R102, R88 ;  /* 0x0000005800667308 */ /* 0x000a300000000800 */
[----:B------:R-:W-:Y:S08]  /*5530*/  MUFU.EX2 R17, R17 ;  /* 0x0000001100117308 */ /* 0x000ff00000000800 */
[----:B------:R-:W0:Y:S08]  /*5540*/  MUFU.EX2 R20, R20 ;  /* 0x0000001400147308 */ /* 0x000e300000000800 */
[----:B------:R-:W-:Y:S08]  /*5550*/  MUFU.EX2 R21, R21 ;  /* 0x0000001500157308 */ /* 0x000ff00000000800 */
[----:B------:R-:W0:Y:S08]  /*5560*/  MUFU.EX2 R22, R22 ;  /* 0x0000001600167308 */ /* 0x000e300000000800 */
[----:B------:R-:W-:Y:S08]  /*5570*/  MUFU.EX2 R23, R23 ;  /* 0x0000001700177308 */ /* 0x000ff00000000800 */
[----:B------:R-:W0:Y:S01]  /*5580*/  MUFU.EX2 R15, R95 ;  /* 0x0000005f000f7308 */ /* 0x000e220000000800 */
[----:B------:R-:W-:Y:S01]  /*5590*/  LOP3.LUT R18, R18, 0x3fff, RZ, 0xc0, !PT ;  /* 0x00003fff12127812 */ /* 0x000fe200078ec0ff */
[-C--:B----4-:R-:W-:Y:S01]  /*55a0*/  FMUL R24, R24, R98.reuse ;  /* 0x0000006218187220 */ /* 0x090fe20000400000 */
[-C--:B------:R-:W-:Y:S01]  /*55b0*/  FMUL R25, R25, R98.reuse ;  /* 0x0000006219197220 */ /* 0x080fe20000400000 */
[-C--:B------:R-:W-:Y:S01]  /*55c0*/  FMUL R28, R28, R98.reuse ;  /* 0x000000621c1c7220 */ /* 0x080fe20000400000 */
[----:B------:R-:W-:Y:S01]  /*55d0*/  R2UR UR58, R18 ;  /* 0x00000000123a72ca */ /* 0x000fe200000e0000 */
[-C--:B------:R-:W-:Y:S01]  /*55e0*/  FMUL R29, R29, R98.reuse ;  /* 0x000000621d1d7220 */ /* 0x080fe20000400000 */
        /* <DEDUP_REMOVED lines=27> */
[-C--:B-1----:R-:W-:Y:S01]  /*57a0*/  FMUL R26, R26, R103.reuse ;  /* 0x000000671a1a7220 */ /* 0x082fe20000400000 */
        /* <DEDUP_REMOVED lines=30> */
[----:B------:R-:W-:Y:S01]  /*5990*/  FMUL R85, R85, R98 ;  /* 0x0000006255557220 */ /* 0x000fe20000400000 */
[----:B------:R-:W-:Y:S01]  /*59a0*/  FMUL R87, R87, R103 ;  /* 0x0000006757577220 */ /* 0x000fe20000400000 */
[----:B-----5:R-:W-:-:S02]  /*59b0*/  F2FP.BF16.F32.PACK_AB R88, R97, R96 ;  /* 0x000000606158723e */ /* 0x020fc400000010ff */
[----:B---3--:R-:W-:Y:S02]  /*59c0*/  F2FP.BF16.F32.PACK_AB R90, R101, R100 ;  /* 0x00000064655a723e */ /* 0x008fe400000010ff */
[----:B0-----:R-:W-:Y:S02]  /*59d0*/  F2FP.BF16.F32.PACK_AB R89, R102, R99 ;  /* 0x000000636659723e */ /* 0x001fe400000010ff */
[----:B------:R-:W-:Y:S02]  /*59e0*/  F2FP.BF16.F32.PACK_AB R91, R20, R17 ;  /* 0x00000011145b723e */ /* 0x000fe400000010ff */
[----:B------:R-:W-:Y:S02]  /*59f0*/  F2FP.BF16.F32.PACK_AB R92, R212, R211 ;  /* 0x000000d3d45c723e */ /* 0x000fe400000010ff */
[----:B------:R-:W-:Y:S02]  /*5a00*/  F2FP.BF16.F32.PACK_AB R93, R22, R21 ;  /* 0x00000015165d723e */ /* 0x000fe400000010ff */
[----:B------:R-:W-:-:S02]  /*5a10*/  F2FP.BF16.F32.PACK_AB R94, R13, R215 ;  /* 0x000000d70d5e723e */ /* 0x000fc400000010ff */
[----:B------:R-:W-:Y:S01]  /*5a20*/  F2FP.BF16.F32.PACK_AB R95, R15, R23 ;  /* 0x000000170f5f723e */ /* 0x000fe200000010ff */
[----:B------:R-:W-:Y:S06]  /*5a30*/  BAR.SYNC.DEFER_BLOCKING 0x0 ;  /* 0x0000000000007b1d */ /* 0x000fec0000010000 */
[----:B------:R-:W-:-:S06]  /*5a40*/  WARPGROUP.ARRIVE ;  /* 0x00000000000079c5 */ /* 0x000fcc0000000000 */
[----:B------:R-:W-:Y:S01]  /*5a50*/  HGMMA.64x128x16.F32.BF16 R24, R88, gdesc[UR56], R24 ;  /* 0x01e0003858187df0 */ /* 0x000fe20008701818 */
[----:B------:R-:W-:Y:S01]  /*5a60*/  IMAD.MOV.U32 R19, RZ, RZ, RZ ;  /* 0x000000ffff137224 */ /* 0x000fe200078e00ff */
[----:B------:R-:W-:-:S04]  /*5a70*/  R2UR UR58, R18 ;  /* 0x00000000123a72ca */ /* 0x000fc800000e0000 */
[----:B------:R-:W-:-:S13]  /*5a80*/  R2UR UR59, R19 ;  /* 0x00000000133b72ca */ /* 0x000fda00000e0000 */
[----:B------:R-:W-:Y:S01]  /*5a90*/  UIADD3.64 UR58, UR58, -UR6, URZ ;  /* 0x800000063a3a7297 */ /* 0x000fe2000fffe03f */
[----:B------:R-:W-:Y:S01]  /*5aa0*/  FADD R96, R96, R97 ;  /* 0x0000006160607221 */ /* 0x000fe20000000000 */
[----:B------:R-:W-:-:S03]  /*5ab0*/  FADD R99, R99, R102 ;  /* 0x0000006663637221 */ /* 0x000fc60000000000 */
        /* <DEDUP_REMOVED lines=11> */
[----:B------:R-:W-:-:S04]  /*5b70*/  FADD R22, R15, R22 ;  /* 0x000000160f167221 */ /* 0x000fc80000000000 */
[----:B------:R-:W0:Y:S04]  /*5b80*/  SHFL.BFLY PT, R13, R212, 0x2, 0x1f ;  /* 0x0c401f00d40d7f89 */ /* 0x000e2800000e0000 */
[----:B------:R-:W1:Y:S01]  /*5b90*/  SHFL.BFLY PT, R15, R22, 0x2, 0x1f ;  /* 0x0c401f00160f7f89 */ /* 0x000e6200000e0000 */
[----:B------:R-:W-:Y:S01]  /*5ba0*/  HGMMA.64x128x16.F32.BF16 R24, R92, gdesc[UR56], R24, gsb0 ;  /* 0x01e000385c187df0 */ /* 0x000fe20008001818 */
[----:B0-----:R-:W-:Y:S01]  /*5bb0*/  FADD R13, R212, R13 ;  /* 0x0000000dd40d7221 */ /* 0x001fe20000000000 */
[----:B-1----:R-:W-:-:S04]  /*5bc0*/  FADD R17, R22, R15 ;  /* 0x0000000f16117221 */ /* 0x002fc80000000000 */
[----:B------:R-:W0:Y:S04]  /*5bd0*/  SHFL.BFLY PT, R18, R13, 0x1, 0x1f ;  /* 0x0c201f000d127f89 */ /* 0x000e2800000e0000 */
[----:B------:R-:W1:Y:S01]  /*5be0*/  SHFL.BFLY PT, R20, R17, 0x1, 0x1f ;  /* 0x0c201f0011147f89 */ /* 0x000e6200000e0000 */
[----:B------:R-:W-:-:S05]  /*5bf0*/  VIADD R2, R2, 0x20 ;  /* 0x0000002002027836 */ /* 0x000fca0000000000 */
[----:B------:R-:W-:Y:S02]  /*5c00*/  ISETP.GE.AND P1, PT, R2, R206, PT ;  /* 0x000000ce0200720c */ /* 0x000fe40003f26270 */
[----:B------:R-:W-:Y:S02]  /*5c10*/  R2UR UR7, R204 ;  /* 0x00000000cc0772ca */ /* 0x000fe400000e0000 */
[----:B------:R-:W-:Y:S01]  /*5c20*/  R2UR UR6, R205 ;  /* 0x00000000cd0672ca */ /* 0x000fe200000e0000 */
[----:B--2---:R-:W-:Y:S02]  /*5c30*/  IMAD R3, R104, 0x20, R3 ;  /* 0x0000002068037824 */ /* 0x004fe400078e0203 */
[----:B------:R-:W-:Y:S02]  /*5c40*/  IMAD R12, R105, 0x20, R12 ;  /* 0x00000020690c7824 */ /* 0x000fe400078e020c */
[----:B0-----:R-:W-:Y:S01]  /*5c50*/  FADD R15, R13, R18 ;  /* 0x000000120d0f7221 */ /* 0x001fe20000000000 */
[----:B-1----:R-:W-:-:S03]  /*5c60*/  FADD R20, R17, R20 ;  /* 0x0000001411147221 */ /* 0x002fc60000000000 */
[----:B------:R-:W-:Y:S01]  /*5c70*/  FFMA R14, R98, R14, R15 ;  /* 0x0000000e620e7223 */ /* 0x000fe2000000000f */
[----:B------:R-:W-:Y:S02]  /*5c80*/  IMAD.MOV.U32 R13, RZ, RZ, R208 ;  /* 0x000000ffff0d7224 */ /* 0x000fe400078e00d0 */
[----:B------:R-:W-:Y:S01]  /*5c90*/  FFMA R16, R103, R16, R20 ;  /* 0x0000001067107223 */ /* 0x000fe20000000014 */
[----:B------:R-:W-:Y:S01]  /*5ca0*/  IMAD.MOV.U32 R15, RZ, RZ, R213 ;  /* 0x000000ffff0f7224 */ /* 0x000fe200078e00d5 */
[----:B------:R-:W-:Y:S02]  /*5cb0*/  WARPGROUP.DEPBAR.LE gsb0, 0x0 ;  /* 0x00008000000079c5 */ /* 0x000fe40000010000 */
[----:B------:R-:W-:Y:S05]  /*5cc0*/  @!P1 BRA `(.L_x_1) ;  /* 0xffffffd400009947 */ /* 0x000fea000383ffff */
.L_x_0:
[----:B------:R-:W2:Y:S04]  /*5cd0*/  LDL.LU R19, [R1+0x68] ;  /* 0x0000680001137983 */ /* 0x000ea80000300800 */
[----:B------:R-:W3:Y:S01]  /*5ce0*/  LDL.LU R104, [R1+0x64] ;  /* 0x0000640001687983 */ /* 0x000ee20000300800 */
[----:B------:R-:W0:Y:S01]  /*5cf0*/  S2R R17, SR_TID.X ;  /* 0x0000000000117919 */ /* 0x000e220000002100 */
[----:B------:R-:W1:Y:S01]  /*5d00*/  S2R R18, SR_CgaCtaId ;  /* 0x0000000000127919 */ /* 0x000e620000008800 */
[----:B------:R-:W-:Y:S01]  /*5d10*/  FMUL R4, R87, 0.25 ;  /* 0x3e80000057047820 */ /* 0x000fe20000400000 */
[----:B------:R-:W-:-:S04]  /*5d20*/  FSETP.GT.AND P1, PT, |R16|, 8.50705917302346158658e+37, PT ;  /* 0x7e8000001000780b */ /* 0x000fc80003f24200 */
[----:B------:R-:W-:Y:S01]  /*5d30*/  FSEL R21, R4, R87, P1 ;  /* 0x0000005704157208 */ /* 0x000fe20000800000 */
[----:B------:R-:W-:Y:S01]  /*5d40*/  FMUL R4, R79, 0.25 ;  /* 0x3e8000004f047820 */ /* 0x000fe20000400000 */
[----:B------:R-:W-:Y:S01]  /*5d50*/  FMUL R5, R86, 0.25 ;  /* 0x3e80000056057820 */ /* 0x000fe20000400000 */
[----:B------:R-:W-:-:S03]  /*5d60*/  FMUL R7, R82, 0.25 ;  /* 0x3e80000052077820 */ /* 0x000fc60000400000 */
[----:B------:R-:W-:Y:S01]  /*5d70*/  FSEL R79, R4, R79, P1 ;  /* 0x0000004f044f7208 */ /* 0x000fe20000800000 */
[----:B------:R-:W-:Y:S01]  /*5d80*/  FMUL R4, R67, 0.25 ;  /* 0x3e80000043047820 */ /* 0x000fe20000400000 */
[----:B------:R-:W-:Y:S01]  /*5d90*/  FSEL R11, R5, R86, P1 ;  /* 0x00000056050b7208 */ /* 0x000fe20000800000 */
[----:B------:R-:W-:Y:S01]  /*5da0*/  FMUL R5, R78, 0.25 ;  /* 0x3e8000004e057820 */ /* 0x000fe20000400000 */
[----:B------:R-:W-:Y:S02]  /*5db0*/  FSEL R15, R7, R82, P1 ;  /* 0x00000052070f7208 */ /* 0x000fe40000800000 */
[----:B------:R-:W-:Y:S01]  /*5dc0*/  FSEL R67, R4, R67, P1 ;  /* 0x0000004304437208 */ /* 0x000fe20000800000 */
[----:B------:R-:W-:Y:S01]  /*5dd0*/  FMUL R4, R59, 0.25 ;  /* 0x3e8000003b047820 */ /* 0x000fe20000400000 */
[----:B0-----:R-:W-:Y:S01]  /*5de0*/  IMAD.SHL.U32 R20, R17, 0x2, RZ ;  /* 0x0000000211147824 */ /* 0x001fe200078e00ff */
[----:B------:R-:W-:-:S04]  /*5df0*/  MOV R17, 0x400 ;  /* 0x0000040000117802 */ /* 0x000fc80000000f00 */
[----:B-1----:R-:W-:Y:S01]  /*5e00*/  LEA R17, R18, R17, 0x18 ;  /* 0x0000001112117211 */ /* 0x002fe200078ec0ff */
[----:B------:R-:W-:Y:S01]  /*5e10*/  FMUL R7, R74, 0.25 ;  /* 0x3e8000004a077820 */ /* 0x000fe20000400000 */
[----:B------:R-:W-:Y:S01]  /*5e20*/  FMUL R6, R83, 0.25 ;  /* 0x3e80000053067820 */ /* 0x000fe20000400000 */
[----:B------:R-:W-:Y:S01]  /*5e30*/  FSEL R59, R4, R59, P1 ;  /* 0x0000003b043b7208 */ /* 0x000fe20000800000 */
[----:B------:R-:W-:Y:S02]  /*5e40*/  FMUL R4, R47, 0.25 ;  /* 0x3e8000002f047820 */ /* 0x000fe40000400000 */
[----:B------:R-:W-:Y:S01]  /*5e50*/  FSEL R87, R7, R74, P1 ;  /* 0x0000004a07577208 */ /* 0x000fe20000800000 */
[----:B------:R-:W-:Y:S01]  /*5e60*/  FMUL R7, R66, 0.25 ;  /* 0x3e80000042077820 */ /* 0x000fe20000400000 */
        /* <DEDUP_REMOVED lines=12> */
[----:B------:R-:W-:-:S02]  /*5f30*/  FSETP.GT.AND P2, PT, |R14|, 8.50705917302346158658e+37, PT ;  /* 0x7e8000000e00780b */ /* 0x000fc40003f44200 */
        /* <DEDUP_REMOVED lines=12> */
[----:B------:R-:W-:-:S02]  /*6000*/  LOP3.LUT R20, R20, 0xf8, RZ, 0xc0, !PT ;  /* 0x000000f814147812 */ /* 0x000fc400078ec0ff */
[----:B------:R-:W-:Y:S01]  /*6010*/  FSEL R117, R6, R43, P1 ;  /* 0x0000002b06757208 */ /* 0x000fe20000800000 */
[----:B------:R-:W-:Y:S01]  /*6020*/  FMUL R6, R35, 0.25 ;  /* 0x3e80000023067820 */ /* 0x000fe20000400000 */
[----:B------:R-:W-:Y:S01]  /*6030*/  FSEL R69, R4, R69, P2 ;  /* 0x0000004504457208 */ /* 0x000fe20001000000 */
[----:B------:R-:W-:Y:S01]  /*6040*/  FMUL R4, R61, 0.25 ;  /* 0x3e8000003d047820 */ /* 0x000fe20000400000 */
[----:B------:R-:W-:Y:S01]  /*6050*/  FSEL R139, R7, R30, P1 ;  /* 0x0000001e078b7208 */ /* 0x000fe20000800000 */
[----:B------:R-:W-:Y:S02]  /*6060*/  IMAD.IADD R0, R17, 0x1, R20 ;  /* 0x0000000111007824 */ /* 0x000fe400078e0214 */
        /* <DEDUP_REMOVED lines=13> */
[----:B------:R-:W-:Y:S01]  /*6140*/  FMUL R8, R71, 0.25 ;  /* 0x3e80000047087820 */ /* 0x000fe20000400000 */
[----:B------:R-:W-:Y:S01]  /*6150*/  FSEL R77, R6, R77, P2 ;  /* 0x0000004d064d7208 */ /* 0x000fe20001000000 */
[----:B------:R-:W-:Y:S01]  /*6160*/  FMUL R6, R65, 0.25 ;  /* 0x3e80000041067820 */ /* 0x000fe20000400000 */
[----:B------:R-:W-:Y:S01]  /*6170*/  FSEL R41, R4, R41, P2 ;  /* 0x0000002904297208 */ /* 0x000fe20001000000 */
[----:B------:R-:W-:Y:S01]  /*6180*/  FMUL R4, R14, 8388608 ;  /* 0x4b0000000e047820 */ /* 0x000fe20000400000 */
[----:B------:R-:W-:Y:S01]  /*6190*/  FSEL R97, R7, R56, P2 ;  /* 0x0000003807617208 */ /* 0x000fe20001000000 */
[----:B------:R-:W-:Y:S01]  /*61a0*/  FMUL R7, R48, 0.25 ;  /* 0x3e80000030077820 */ /* 0x000fe20000400000 */
[----:B------:R-:W-:Y:S01]  /*61b0*/  FSETP.GEU.AND P3, PT, R14, 1.175494350822287508e-38, PT ;  /* 0x008000000e00780b */ /* 0x000fe20003f6e000 */
[----:B------:R-:W-:Y:S01]  /*61c0*/  FMUL R9, R62, 0.25 ;  /* 0x3e8000003e097820 */ /* 0x000fe20000400000 */
[----:B------:R-:W-:Y:S01]  /*61d0*/  FSEL R71, R8, R71, P1 ;  /* 0x0000004708477208 */ /* 0x000fe20000800000 */
[----:B------:R-:W-:Y:S01]  /*61e0*/  FMUL R8, R51, 0.25 ;  /* 0x3e80000033087820 */ /* 0x000fe20000400000 */
[----:B------:R-:W-:Y:S01]  /*61f0*/  FSEL R65, R6, R65, P2 ;  /* 0x0000004106417208 */ /* 0x000fe20001000000 */
[----:B------:R-:W-:Y:S01]  /*6200*/  FMUL R6, R57, 0.25 ;  /* 0x3e80000039067820 */ /* 0x000fe20000400000 */
[----:B------:R-:W-:-:S02]  /*6210*/  FSEL R76, R4, R14, !P3 ;  /* 0x0000000e044c7208 */ /* 0x000fc40005800000 */
[C---:B------:R-:W-:Y:S02]  /*6220*/  FSETP.GEU.AND P5, PT, |R16|.reuse, 1.175494350822287508e-38, PT ;  /* 0x008000001000780b */ /* 0x040fe40003fae200 */
[----:B------:R-:W-:Y:S01]  /*6230*/  FSETP.GEU.AND P4, PT, R16, 1.175494350822287508e-38, PT ;  /* 0x008000001000780b */ /* 0x000fe20003f8e000 */
[----:B------:R-:W0:Y:S01]  /*6240*/  S2R R106, SR_TID.X ;  /* 0x00000000006a7919 */ /* 0x000e220000002100 */
[----:B------:R-:W-:Y:S01]  /*6250*/  FSEL R109, R7, R48, P2 ;  /* 0x00000030076d7208 */ /* 0x000fe20001000000 */
[----:B------:R-:W-:Y:S01]  /*6260*/  FMUL R7, R36, 0.25 ;  /* 0x3e80000024077820 */ /* 0x000fe20000400000 */
[----:B------:R-:W-:Y:S01]  /*6270*/  FSEL R105, R8, R51, P1 ;  /* 0x0000003308697208 */ /* 0x000fe20000800000 */
[----:B------:R-:W-:Y:S01]  /*6280*/  FMUL R8, R31, 0.25 ;  /* 0x3e8000001f087820 */ /* 0x000fe20000400000 */
[----:B------:R-:W-:Y:S01]  /*6290*/  FSEL R57, R6, R57, P2 ;  /* 0x0000003906397208 */ /* 0x000fe20001000000 */
[----:B------:R-:W-:Y:S01]  /*62a0*/  FMUL R6, R45, 0.25 ;  /* 0x3e8000002d067820 */ /* 0x000fe20000400000 */
[----:B------:R-:W-:Y:S01]  /*62b0*/  VIADD R4, R76, 0xc0cafb0d ;  /* 0xc0cafb0d4c047836 */ /* 0x000fe20000000000 */
        /* <DEDUP_REMOVED lines=11> */
[----:B------:R-:W1:Y:S01]  /*6370*/  LDC R20, c[0x0][0x278] ;  /* 0x00009e00ff147b82 */ /* 0x000e620000000800 */
        /* <DEDUP_REMOVED lines=8> */
[----:B------:R-:W-:-:S02]  /*6400*/  FSEL R141, R6, R29, P2 ;  /* 0x0000001d068d7208 */ /* 0x000fc40001000000 */
[----:B------:R-:W-:Y:S01]  /*6410*/  FSEL R51, R9, R64, P2 ;  /* 0x0000004009337208 */ /* 0x000fe20001000000 */
[----:B------:R-:W-:Y:S01]  /*6420*/  FMUL R9, R44, 0.25 ;  /* 0x3e8000002c097820 */ /* 0x000fe20000400000 */
[----:B------:R-:W-:Y:S01]  /*6430*/  FSEL R135, R8, R33, P2 ;  /* 0x0000002108877208 */ /* 0x000fe20001000000 */
[----:B------:R-:W-:-:S03]  /*6440*/  @!P5 FMUL R11, R11, 16777216 ;  /* 0x4b8000000b0bd820 */ /* 0x000fc60000400000 */
[----:B------:R-:W-:Y:S01]  /*6450*/  FSEL R115, R9, R44, P2 ;  /* 0x0000002c09737208 */ /* 0x000fe20001000000 */
[----:B------:R-:W-:Y:S01]  /*6460*/  @!P5 FMUL R21, R21, 16777216 ;  /* 0x4b8000001515d820 */ /* 0x000fe20000400000 */
        /* <DEDUP_REMOVED lines=25> */
[----:B------:R-:W-:Y:S01]  /*6600*/  FMUL R27, R28, 0.25 ;  /* 0x3e8000001c1b7820 */ /* 0x000fe20000400000 */
[----:B------:R-:W-:Y:S01]  /*6610*/  FMUL R29, R24, 0.25 ;  /* 0x3e800000181d7820 */ /* 0x000fe20000400000 */
[----:B------:R-:W-:-:S03]  /*6620*/  FMUL R10, R25, 0.25 ;  /* 0x3e800000190a7820 */ /* 0x000fc60000400000 */
[----:B------:R-:W-:Y:S01]  /*6630*/  FSEL R143, R27, R28, P2 ;  /* 0x0000001c1b8f7208 */ /* 0x000fe20001000000 */
[----:B--2---:R-:W-:Y:S01]  /*6640*/  IMAD.IADD R2, R17, 0x1, R19 ;  /* 0x0000000111027824 */ /* 0x004fe200078e0213 */
[----:B------:R-:W-:Y:S02]  /*6650*/  LOP3.LUT R3, R19, 0x40, RZ, 0x3c, !PT ;  /* 0x0000004013037812 */ /* 0x000fe400078e3cff */
[----:B------:R-:W-:Y:S01]  /*6660*/  FSEL R19, R5, R78, P1 ;  /* 0x0000004e05137208 */ /* 0x000fe20000800000 */
[----:B------:R-:W-:-:S05]  /*6670*/  FMUL R5, R70, 0.25 ;  /* 0x3e80000046057820 */ /* 0x000fca0000400000 */
        /* <DEDUP_REMOVED lines=9> */
[----:B------:R-:W-:Y:S01]  /*6710*/  FMUL R5, R80, 0.25 ;  /* 0x3e80000050057820 */ /* 0x000fe20000400000 */
[----:B------:R-:W-:-:S04]  /*6720*/  IMAD.IADD R3, R17, 0x1, R3 ;  /* 0x0000000111037824 */ /* 0x000fc800078e0203 */
        /* <DEDUP_REMOVED lines=9> */
[----:B------:R-:W-:-:S05]  /*67c0*/  FMUL R5, R16, 8388608 ;  /* 0x4b00000010057820 */ /* 0x000fca0000400000 */
[----:B------:R-:W-:Y:S02]  /*67d0*/  FSEL R153, R5, R16, !P4 ;  /* 0x0000001005997208 */ /* 0x000fe40006000000 */
[----:B------:R-:W-:Y:S01]  /*67e0*/  LOP3.LUT R5, R4, 0xff800000, RZ, 0xc0, !PT ;  /* 0xff80000004057812 */ /* 0x000fe200078ec0ff */
[----:B------:R-:W-:Y:S01]  /*67f0*/  @P1 FMUL R16, R16, 0.25 ;  /* 0x3e80000010101820 */ /* 0x000fe20000400000 */
[----:B------:R-:W-:Y:S02]  /*6800*/  FSEL R4, RZ, -23, P3 ;  /* 0xc1b80000ff047808 */ /* 0x000fe40001800000 */
[----:B------:R-:W-:Y:S01]  /*6810*/  I2FP.F32.S32 R7, R5 ;  /* 0x0000000500077245 */ /* 0x000fe20000201400 */
[----:B------:R-:W-:Y:S01]  /*6820*/  @!P5 FMUL R16, R16, 16777216 ;  /* 0x4b8000001010d820 */ /* 0x000fe20000400000 */
[----:B------:R-:W-:-:S03]  /*6830*/  FSETP.GEU.AND P3, PT, |R14|, 1.175494350822287508e-38, PT ;  /* 0x008000000e00780b */ /* 0x000fc60003f6e200 */
[----:B------:R-:W-:Y:S02]  /*6840*/  FFMA.FTZ R32, R7, 1.1920928955078125e-07, R4 ;  /* 0x3400000007207823 */ /* 0x000fe40000010004 */
[----:B------:R-:W2:Y:S01]  /*6850*/  MUFU.RCP R4, R16 ;  /* 0x0000001000047308 */ /* 0x000ea20000001000 */
[----:B------:R-:W-:Y:S02]  /*6860*/  VIADD R6, R153, 0xc0cafb0d ;  /* 0xc0cafb0d99067836 */ /* 0x000fe40000000000 */
[----:B------:R-:W-:-:S03]  /*6870*/  @P2 FMUL R14, R14, 0.25 ;  /* 0x3e8000000e0e2820 */ /* 0x000fc60000400000 */
[----:B------:R-:W-:Y:S02]  /*6880*/  LOP3.LUT R8, R6, 0xff800000, RZ, 0xc0, !PT ;  /* 0xff80000006087812 */ /* 0x000fe400078ec0ff */
[----:B------:R-:W-:Y:S02]  /*6890*/  FSEL R6, RZ, -23, P4 ;  /* 0xc1b80000ff067808 */ /* 0x000fe40002000000 */
[----:B------:R-:W-:Y:S01]  /*68a0*/  I2FP.F32.S32 R9, R8 ;  /* 0x0000000800097245 */ /* 0x000fe20000201400 */
[----:B------:R-:W-:Y:S01]  /*68b0*/  @!P5 FMUL R19, R19, 16777216 ;  /* 0x4b8000001313d820 */ /* 0x000fe20000400000 */
[----:B------:R-:W-:Y:S01]  /*68c0*/  @!P5 FMUL R89, R89, 16777216 ;  /* 0x4b8000005959d820 */ /* 0x000fe20000400000 */
[----:B------:R-:W-:Y:S01]  /*68d0*/  @!P5 FMUL R95, R95, 16777216 ;  /* 0x4b8000005f5fd820 */ /* 0x000fe20000400000 */
[----:B------:R-:W-:Y:S01]  /*68e0*/  @!P5 FMUL R107, R107, 16777216 ;  /* 0x4b8000006b6bd820 */ /* 0x000fe20000400000 */
[----:B------:R-:W-:Y:S01]  /*68f0*/  @!P5 FMUL R125, R125, 16777216 ;  /* 0x4b8000007d7dd820 */ /* 0x000fe20000400000 */
[----:B------:R-:W-:Y:S01]  /*6900*/  @!P3 FMUL R14, R14, 16777216 ;  /* 0x4b8000000e0eb820 */ /* 0x000fe20000400000 */
[----:B------:R-:W-:Y:S01]  /*6910*/  FFMA.FTZ R33, R9, 1.1920928955078125e-07, R6 ;  /* 0x3400000009217823 */ /* 0x000fe20000010006 */
[C---:B--2---:R-:W-:Y:S01]  /*6920*/  FMUL R39, R4.reuse, R11 ;  /* 0x0000000b04277220 */ /* 0x044fe20000400000 */
[C---:B------:R-:W-:Y:S01]  /*6930*/  FMUL R21, R4.reuse, R21 ;  /* 0x0000001504157220 */ /* 0x040fe20000400000 */
        /* <DEDUP_REMOVED lines=29> */
[----:B------:R-:W-:Y:S01]  /*6b10*/  FMUL R74, R4, R147 ;  /* 0x00000093044a7220 */ /* 0x000fe20000400000 */
[----:B------:R-:W-:Y:S01]  /*6b20*/  @!P3 FMUL R13, R13, 16777216 ;  /* 0x4b8000000d0db820 */ /* 0x000fe20000400000 */
[----:B------:R-:W2:Y:S01]  /*6b30*/  MUFU.RCP R4, R14 ;  /* 0x0000000e00047308 */ /* 0x000ea20000001000 */
[----:B------:R-:W-:Y:S01]  /*6b40*/  @!P3 FMUL R53, R53, 16777216 ;  /* 0x4b8000003535b820 */ /* 0x000fe20000400000 */
[----:B------:R-:W-:Y:S01]  /*6b50*/  @!P3 FMUL R49, R49, 16777216 ;  /* 0x4b8000003131b820 */ /* 0x000fe20000400000 */
[----:B------:R-:W-:Y:S01]  /*6b60*/  @!P3 FMUL R127, R127, 16777216 ;  /* 0x4b8000007f7fb820 */ /* 0x000fe20000400000 */
[----:B------:R-:W-:Y:S01]  /*6b70*/  @!P3 FMUL R135, R135, 16777216 ;  /* 0x4b8000008787b820 */ /* 0x000fe20000400000 */
[----:B------:R-:W-:Y:S01]  /*6b80*/  FSEL R151, R29, R24, P2 ;  /* 0x000000181d977208 */ /* 0x000fe20001000000 */
[----:B------:R-:W-:Y:S01]  /*6b90*/  @!P3 FMUL R45, R45, 16777216 ;  /* 0x4b8000002d2db820 */ /* 0x000fe20000400000 */
[----:B------:R-:W-:-:S02]  /*6ba0*/  IMAD.IADD R8, R153, 0x1, -R8 ;  /* 0x0000000199087824 */ /* 0x000fc400078e0a08 */
[----:B------:R-:W-:Y:S01]  /*6bb0*/  @!P3 FMUL R23, R23, 16777216 ;  /* 0x4b8000001717b820 */ /* 0x000fe20000400000 */
[----:B------:R-:W-:Y:S01]  /*6bc0*/  IMAD.IADD R5, R76, 0x1, -R5 ;  /* 0x000000014c057824 */ /* 0x000fe200078e0a05 */
[----:B------:R-:W-:Y:S01]  /*6bd0*/  FSEL R149, R10, R25, P2 ;  /* 0x000000190a957208 */ /* 0x000fe20001000000 */
[----:B------:R-:W-:Y:S01]  /*6be0*/  @!P3 FMUL R17, R17, 16777216 ;  /* 0x4b8000001111b820 */ /* 0x000fe20000400000 */
[----:B------:R-:W-:Y:S01]  /*6bf0*/  @!P3 FMUL R85, R85, 16777216 ;  /* 0x4b8000005555b820 */ /* 0x000fe20000400000 */
[----:B------:R-:W-:Y:S01]  /*6c00*/  @!P3 FMUL R81, R81, 16777216 ;  /* 0x4b8000005151b820 */ /* 0x000fe20000400000 */
[----:B------:R-:W-:Y:S01]  /*6c10*/  @!P3 FMUL R77, R77, 16777216 ;  /* 0x4b8000004d4db820 */ /* 0x000fe20000400000 */
[----:B------:R-:W-:Y:S01]  /*6c20*/  @!P3 FMUL R73, R73, 16777216 ;  /* 0x4b8000004949b820 */ /* 0x000fe20000400000 */
[----:B------:R-:W-:Y:S01]  /*6c30*/  @!P3 FMUL R43, R43, 16777216 ;  /* 0x4b8000002b2bb820 */ /* 0x000fe20000400000 */
[C---:B--2---:R-:W-:Y:S01]  /*6c40*/  FMUL R27, R4.reuse, R13 ;  /* 0x0000000d041b7220 */ /* 0x044fe20000400000 */
[C---:B------:R-:W-:Y:S01]  /*6c50*/  FMUL R15, R4.reuse, R53 ;  /* 0x00000035040f7220 */ /* 0x040fe20000400000 */
[C---:B------:R-:W-:Y:S01]  /*6c60*/  FMUL R6, R4.reuse, R49 ;  /* 0x0000003104067220 */ /* 0x040fe20000400000 */
[C---:B------:R-:W-:Y:S01]  /*6c70*/  FMUL R13, R4.reuse, R127 ;  /* 0x0000007f040d7220 */ /* 0x040fe20000400000 */
[C---:B------:R-:W-:Y:S01]  /*6c80*/  FMUL R24, R4.reuse, R135 ;  /* 0x0000008704187220 */ /* 0x040fe20000400000 */
[----:B------:R-:W-:Y:S01]  /*6c90*/  FMUL R14, R4, R45 ;  /* 0x0000002d040e7220 */ /* 0x000fe20000400000 */
[----:B0-----:R-:W-:Y:S01]  /*6ca0*/  SHF.R.U32.HI R45, RZ, 0x6, R106 ;  /* 0x00000006ff2d7819 */ /* 0x001fe2000001166a */
[----:B------:R-:W-:Y:S01]  /*6cb0*/  @!P3 FMUL R69, R69, 16777216 ;  /* 0x4b8000004545b820 */ /* 0x000fe20000400000 */
[----:B------:R-:W-:Y:S01]  /*6cc0*/  F2FP.BF16.F32.PACK_AB R15, R15, R6 ;  /* 0x000000060f0f723e */ /* 0x000fe200000010ff */
[----:B------:R-:W-:Y:S01]  /*6cd0*/  IMAD.MOV.U32 R6, RZ, RZ, 0x3dc6b27f ;  /* 0x3dc6b27fff067424 */ /* 0x000fe200078e00ff */
[----:B------:R-:W-:Y:S01]  /*6ce0*/  F2FP.BF16.F32.PACK_AB R13, R13, R24 ;  /* 0x000000180d0d723e */ /* 0x000fe200000010ff */
[----:B------:R-:W-:Y:S01]  /*6cf0*/  FADD R24, R8, -1 ;  /* 0xbf80000008187421 */ /* 0x000fe20000000000 */
[----:B------:R-:W-:Y:S01]  /*6d00*/  FMUL R26, R4, R23 ;  /* 0x00000017041a7220 */ /* 0x000fe20000400000 */
[----:B------:R-:W-:Y:S01]  /*6d10*/  FADD R23, R5, -1 ;  /* 0xbf80000005177421 */ /* 0x000fe20000000000 */
[----:B------:R-:W-:Y:S01]  /*6d20*/  SGXT.U32 R45, R45, 0x2 ;  /* 0x000000022d2d781a */ /* 0x000fe20000000000 */
[----:B------:R-:W-:Y:S01]  /*6d30*/  FFMA.FTZ R5, R24, R6, -0.16845393180847167969 ;  /* 0xbe2c7f3018057423 */ /* 0x000fe20000010006 */
        /* <DEDUP_REMOVED lines=18> */
[----:B------:R-:W-:Y:S01]  /*6e60*/  FMUL R38, R4, R17 ;  /* 0x0000001104267220 */ /* 0x000fe20000400000 */
[----:B------:R-:W-:Y:S01]  /*6e70*/  FFMA.FTZ R5, R24, R5, 0.1716887056827545166 ;  /* 0x3e2fcf2a18057423 */ /* 0x000fe20000010005 */
        /* <DEDUP_REMOVED lines=24> */
[----:B-1----:R-:W-:-:S02]  /*7000*/  IMAD R45, R45, R20, RZ ;  /* 0x000000142d2d7224 */ /* 0x002fc400078e02ff */
[C---:B------:R-:W-:Y:S01]  /*7010*/  FFMA.FTZ R4, R23.reuse, R6, -0.16845393180847167969 ;  /* 0xbe2c7f3017047423 */ /* 0x040fe20000010006 */
[----:B------:R-:W-:Y:S01]  /*7020*/  FFMA.FTZ R5, R24, R5, -0.17900948226451873779 ;  /* 0xbe374e4318057423 */ /* 0x000fe20000010005 */
[----:B------:R-:W0:Y:S01]  /*7030*/  S2R R159, SR_CTAID.X ;  /* 0x00000000009f7919 */ /* 0x000e220000002500 */
[----:B------:R-:W-:Y:S02]  /*7040*/  IMAD R47, R20, 0x4, R45 ;  /* 0x00000004142f7824 */ /* 0x000fe400078e022d */
[----:B------:R-:W-:Y:S01]  /*7050*/  FFMA.FTZ R6, R23, R4, 0.1716887056827545166 ;  /* 0x3e2fcf2a17067423 */ /* 0x000fe20000010004 */
[----:B------:R-:W-:Y:S01]  /*7060*/  F2FP.BF16.F32.PACK_AB R4, R7, R72 ;  /* 0x000000480704723e */ /* 0x000fe200000010ff */
[----:B------:R-:W-:Y:S01]  /*7070*/  FFMA.FTZ R7, R24, R5, 0.20512372255325317383 ;  /* 0x3e520bf418077423 */ /* 0x000fe20000010005 */
[----:B------:R-:W-:Y:S02]  /*7080*/  IMAD R49, R20, 0x4, R47 ;  /* 0x0000000414317824 */ /* 0x000fe400078e022f */
[----:B------:R-:W-:Y:S01]  /*7090*/  FFMA.FTZ R6, R23, R6, -0.17900948226451873779 ;  /* 0xbe374e4317067423 */ /* 0x000fe20000010006 */
[----:B------:R-:W1:Y:S01]  /*70a0*/  S2R R161, SR_CTAID.Y ;  /* 0x0000000000a17919 */ /* 0x000e620000002600 */
[----:B------:R-:W-:Y:S01]  /*70b0*/  FFMA.FTZ R7, R24, R7, -0.24046532809734344482 ;  /* 0xbe763c8b18077423 */ /* 0x000fe20000010007 */
[----:B------:R-:W-:-:S02]  /*70c0*/  IMAD R51, R20, 0x4, R49 ;  /* 0x0000000414337824 */ /* 0x000fc400078e0231 */
[----:B------:R-:W-:Y:S01]  /*70d0*/  FFMA.FTZ R6, R23, R6, 0.20512372255325317383 ;  /* 0x3e520bf417067423 */ /* 0x000fe20000010006 */
[----:B------:R-:W-:Y:S01]  /*70e0*/  F2FP.BF16.F32.PACK_AB R16, R16, R151 ;  /* 0x000000971010723e */ /* 0x000fe200000010ff */
[----:B------:R-:W-:Y:S01]  /*70f0*/  FFMA.FTZ R7, R24, R7, 0.28857114911079406738 ;  /* 0x3e93bf9918077423 */ /* 0x000fe20000010007 */
[----:B------:R-:W-:Y:S01]  /*7100*/  F2FP.BF16.F32.PACK_AB R17, R17, R70 ;  /* 0x000000461111723e */ /* 0x000fe200000010ff */
[----:B------:R-:W-:Y:S01]  /*7110*/  IMAD R53, R20, 0x4, R51 ;  /* 0x0000000414357824 */ /* 0x000fe200078e0233 */
[----:B------:R-:W-:Y:S01]  /*7120*/  F2FP.BF16.F32.PACK_AB R18, R18, R121 ;  /* 0x000000791212723e */ /* 0x000fe200000010ff */
[----:B------:R-:W2:Y:S01]  /*7130*/  LDC.64 R90, c[0x0][0x270] ;  /* 0x00009c00ff5a7b82 */ /* 0x000ea20000000a00 */
[----:B------:R-:W-:-:S07]  /*7140*/  F2FP.BF16.F32.PACK_AB R19, R19, R10 ;  /* 0x0000000a1313723e */ /* 0x000fce00000010ff */
[----:B------:R-:W-:Y:S01]  /*7150*/  BAR.SYNC.DEFER_BLOCKING 0x0 ;  /* 0x0000000000007b1d */ /* 0x000fe20000010000 */
[----:B------:R-:W-:Y:S02]  /*7160*/  F2FP.BF16.F32.PACK_AB R12, R12, R149 ;  /* 0x000000950c0c723e */ /* 0x000fe400000010ff */
[----:B------:R-:W-:Y:S01]  /*7170*/  F2FP.BF16.F32.PACK_AB R14, R14, R41 ;  /* 0x000000290e0e723e */ /* 0x000fe200000010ff */
[----:B------:R-:W-:Y:S01]  /*7180*/  FFMA.FTZ R6, R23, R6, -0.24046532809734344482 ;  /* 0xbe763c8b17067423 */ /* 0x000fe20000010006 */
[----:B------:R-:W-:Y:S01]  /*7190*/  FFMA.FTZ R7, R24, R7, -0.36067417263984680176 ;  /* 0xbeb8aa4918077423 */ /* 0x000fe20000010007 */
[C---:B------:R-:W-:Y:S01]  /*71a0*/  IMAD R59, R20.reuse, 0x4, R53 ;  /* 0x00000004143b7824 */ /* 0x040fe200078e0235 */
[----:B------:R-:W-:Y:S02]  /*71b0*/  F2FP.BF16.F32.PACK_AB R8, R139, R74 ;  /* 0x0000004a8b08723e */ /* 0x000fe400000010ff */
[----:B------:R-:W-:Y:S01]  /*71c0*/  F2FP.BF16.F32.PACK_AB R9, R9, R68 ;  /* 0x000000440909723e */ /* 0x000fe200000010ff */
[----:B------:R-:W-:Y:S01]  /*71d0*/  IMAD R61, R20, 0x4, R59 ;  /* 0x00000004143d7824 */ /* 0x000fe200078e023b */
[----:B------:R-:W-:-:S02]  /*71e0*/  F2FP.BF16.F32.PACK_AB R10, R113, R64 ;  /* 0x00000040710a723e */ /* 0x000fc400000010ff */
[----:B------:R-:W-:Y:S02]  /*71f0*/  F2FP.BF16.F32.PACK_AB R11, R11, R60 ;  /* 0x0000003c0b0b723e */ /* 0x000fe400000010ff */
[----:B------:R-:W-:Y:S01]  /*7200*/  F2FP.BF16.F32.PACK_AB R5, R123, R66 ;  /* 0x000000427b05723e */ /* 0x000fe200000010ff */
[C---:B------:R-:W-:Y:S01]  /*7210*/  IMAD R65, R20.reuse, 0x4, R61 ;  /* 0x0000000414417824 */ /* 0x040fe200078e023d */
[----:B---3--:R-:W-:Y:S04]  /*7220*/  STS.128 [R104], R16 ;  /* 0x0000001068007388 */ /* 0x008fe80000000c00 */
[----:B------:R3:W-:Y:S04]  /*7230*/  STS.128 [R104+0x400], R12 ;  /* 0x0004000c68007388 */ /* 0x0007e80000000c00 */
[----:B------:R4:W-:Y:S01]  /*7240*/  STS.128 [R104+0x80], R8 ;  /* 0x0000800868007388 */ /* 0x0009e20000000c00 */
[----:B------:R-:W-:-:S02]  /*7250*/  IMAD R67, R20, 0x4, R65 ;  /* 0x0000000414437824 */ /* 0x000fc400078e0241 */
[----:B---3--:R-:W-:Y:S01]  /*7260*/  FFMA.FTZ R12, R23, R6, 0.28857114911079406738 ;  /* 0x3e93bf99170c7423 */ /* 0x008fe20000010006 */
[----:B------:R-:W-:Y:S01]  /*7270*/  FFMA.FTZ R13, R24, R7, 0.48089820146560668945 ;  /* 0x3ef6384a180d7423 */ /* 0x000fe20000010007 */
[----:B------:R-:W-:Y:S02]  /*7280*/  F2FP.BF16.F32.PACK_AB R6, R111, R62 ;  /* 0x0000003e6f06723e */ /* 0x000fe400000010ff */
[----:B------:R-:W-:Y:S01]  /*7290*/  F2FP.BF16.F32.PACK_AB R7, R99, R58 ;  /* 0x0000003a6307723e */ /* 0x000fe200000010ff */
[----:B------:R-:W-:-:S04]  /*72a0*/  FFMA.FTZ R12, R23, R12, -0.36067417263984680176 ;  /* 0xbeb8aa49170c7423 */ /* 0x000fc8000001000c */
[----:B------:R-:W-:Y:S01]  /*72b0*/  STS.128 [R104+0x480], R4 ;  /* 0x0004800468007388 */ /* 0x000fe20000000c00 */
[C---:B------:R-:W-:Y:S01]  /*72c0*/  FFMA.FTZ R12, R23.reuse, R12, 0.48089820146560668945 ;  /* 0x3ef6384a170c7423 */ /* 0x040fe2000001000c */
[----:B------:R-:W-:Y:S03]  /*72d0*/  BAR.SYNC.DEFER_BLOCKING 0x0 ;  /* 0x0000000000007b1d */ /* 0x000fe60000010000 */
[----:B------:R-:W-:Y:S01]  /*72e0*/  FFMA.FTZ R12, R23, R12, -0.72134751081466674805 ;  /* 0xbf38aa3b170c7423 */ /* 0x000fe2000001000c */
[----:B------:R-:W-:Y:S01]  /*72f0*/  ISETP.GE.U32.AND P2, PT, R76, 0x7f800000, PT ;  /* 0x7f8000004c00780c */ /* 0x000fe20003f46070 */
[----:B------:R-:W-:Y:S01]  /*7300*/  FFMA.FTZ R13, R24, R13, -0.72134751081466674805 ;  /* 0xbf38aa3b180d7423 */ /* 0x000fe2000001000d */
[----:B------:R-:W-:Y:S01]  /*7310*/  ISETP.GE.U32.AND P3, PT, R153, 0x7f800000, PT ;  /* 0x7f8000009900780c */ /* 0x000fe20003f66070 */
[----:B------:R-:W-:Y:S02]  /*7320*/  IMAD R69, R20, 0x4, R67 ;  /* 0x0000000414457824 */ /* 0x000fe400078e0243 */
[----:B------:R-:W-:Y:S01]  /*7330*/  FMUL R12, R23, R12 ;  /* 0x0000000c170c7220 */ /* 0x000fe20000400000 */
[----:B------:R-:W-:Y:S01]  /*7340*/  FMUL R13, R24, R13 ;  /* 0x0000000d180d7220 */ /* 0x000fe20000400000 */
[----:B------:R-:W-:-:S02]  /*7350*/  IMAD R75, R20, 0x4, R69 ;  /* 0x00000004144b7824 */ /* 0x000fc400078e0245 */
[C---:B------:R-:W-:Y:S01]  /*7360*/  FMUL R12, R23.reuse, R12 ;  /* 0x0000000c170c7220 */ /* 0x040fe20000400000 */
[----:B------:R-:W-:Y:S01]  /*7370*/  FMUL R13, R24, R13 ;  /* 0x0000000d180d7220 */ /* 0x000fe20000400000 */
[----:B------:R-:W-:Y:S02]  /*7380*/  IMAD R77, R20, 0x4, R75 ;  /* 0x00000004144d7824 */ /* 0x000fe400078e024b */
[----:B------:R-:W-:Y:S01]  /*7390*/  FFMA.FTZ R23, R23, 1.4426950216293334961, R12 ;  /* 0x3fb8aa3b17177823 */ /* 0x000fe2000001000c */
[----:B------:R-:W-:Y:S01]  /*73a0*/  FFMA.FTZ R24, R24, 1.4426950216293334961, R13 ;  /* 0x3fb8aa3b18187823 */ /* 0x000fe2000001000d */
[----:B------:R-:W-:Y:S02]  /*73b0*/  @P2 IMAD.MOV.U32 R12, RZ, RZ, 0x7f800000 ;  /* 0x7f800000ff0c2424 */ /* 0x000fe400078e00ff */
[----:B----4-:R-:W-:Y:S02]  /*73c0*/  @P3 IMAD.MOV.U32 R8, RZ, RZ, 0x7f800000 ;  /* 0x7f800000ff083424 */ /* 0x010fe400078e00ff */
[----:B------:R-:W-:-:S02]  /*73d0*/  IMAD R81, R20, 0x4, R77 ;  /* 0x0000000414517824 */ /* 0x000fc400078e024d */
[----:B------:R-:W-:Y:S01]  /*73e0*/  FADD R32, R32, R23 ;  /* 0x0000001720207221 */ /* 0x000fe20000000000 */
[----:B------:R-:W-:Y:S01]  /*73f0*/  FADD R33, R33, R24 ;  /* 0x0000001821217221 */ /* 0x000fe20000000000 */
[----:B------:R-:W-:Y:S01]  /*7400*/  @P2 FFMA.FTZ R32, R76, R12, +INF ;  /* 0x7f8000004c202423 */ /* 0x000fe2000001000c */
[C---:B------:R-:W-:Y:S02]  /*7410*/  IMAD R83, R20.reuse, 0x4, R81 ;  /* 0x0000000414537824 */ /* 0x040fe400078e0251 */
[----:B------:R-:W-:Y:S01]  /*7420*/  @P3 FFMA.FTZ R33, R153, R8, +INF ;  /* 0x7f80000099213423 */ /* 0x000fe20000010008 */
[----:B------:R-:W-:Y:S01]  /*7430*/  LDS.128 R12, [R2] ;  /* 0x00000000020c7984 */ /* 0x000fe20000000c00 */
[----:B------:R-:W-:-:S03]  /*7440*/  IMAD R85, R20, 0x4, R83 ;  /* 0x0000000414557824 */ /* 0x000fc600078e0253 */
[----:B------:R-:W-:Y:S04]  /*7450*/  LDS.128 R8, [R2+0x800] ;  /* 0x0008000002087984 */ /* 0x000fe80000000c00 */
[----:B------:R-:W3:Y:S04]  /*7460*/  LDS.128 R16, [R3] ;  /* 0x0000000003107984 */ /* 0x000ee80000000c00 */
[----:B------:R-:W-:Y:S01]  /*7470*/  LDS.128 R4, [R3+0x800] ;  /* 0x0008000003047984 */ /* 0x000fe20000000c00 */
[----:B------:R-:W-:Y:S01]  /*7480*/  F2FP.BF16.F32.PACK_AB R30, R30, R73 ;  /* 0x000000491e1e723e */ /* 0x000fe200000010ff */
[----:B------:R-:W-:Y:S01]  /*7490*/  IMAD R73, R20, 0x4, R85 ;  /* 0x0000000414497824 */ /* 0x000fe200078e0255 */
[----:B------:R-:W-:-:S02]  /*74a0*/  F2FP.BF16.F32.PACK_AB R24, R55, R56 ;  /* 0x000000383718723e */ /* 0x000fc400000010ff */
[----:B------:R-:W-:Y:S02]  /*74b0*/  F2FP.BF16.F32.PACK_AB R28, R28, R57 ;  /* 0x000000391c1c723e */ /* 0x000fe400000010ff */
[----:B------:R-:W-:Y:S01]  /*74c0*/  LOP3.LUT R160, R106, 0x3f, RZ, 0xc0, !PT ;  /* 0x0000003f6aa07812 */ /* 0x000fe200078ec0ff */
[----:B------:R-:W4:Y:S01]  /*74d0*/  LDC.64 R56, c[0x0][0x228] ;  /* 0x00008a00ff387b82 */ /* 0x000f220000000a00 */
[----:B------:R-:W-:-:S03]  /*74e0*/  IMAD R87, R20, 0x4, R73 ;  /* 0x0000000414577824 */ /* 0x000fc600078e0249 */
[----:B0-----:R-:W-:Y:S02]  /*74f0*/  IMAD R159, R159, 0x40, R160 ;  /* 0x000000409f9f7824 */ /* 0x001fe400078e02a0 */
[C---:B------:R-:W-:Y:S02]  /*7500*/  IMAD R89, R20.reuse, 0x4, R87 ;  /* 0x0000000414597824 */ /* 0x040fe400078e0257 */
[----:B--2---:R-:W-:Y:S02]  /*7510*/  IMAD R41, R159, R91, RZ ;  /* 0x0000005b9f297224 */ /* 0x004fe400078e02ff */
[----:B------:R-:W-:Y:S01]  /*7520*/  IMAD R91, R20, 0x4, R89 ;  /* 0x00000004145b7824 */ /* 0x000fe200078e0259 */
[----:B------:R-:W-:Y:S02]  /*7530*/  F2FP.BF16.F32.PACK_AB R25, R25, R50 ;  /* 0x000000321919723e */ /* 0x000fe400000010ff */
[----:B------:R-:W-:Y:S02]  /*7540*/  F2FP.BF16.F32.PACK_AB R26, R26, R43 ;  /* 0x0000002b1a1a723e */ /* 0x000fe400000010ff */
[----:B------:R-:W-:Y:S01]  /*7550*/  F2FP.BF16.F32.PACK_AB R27, R27, R38 ;  /* 0x000000261b1b723e */ /* 0x000fe200000010ff */
[----:B------:R-:W-:Y:S01]  /*7560*/  BAR.SYNC.DEFER_BLOCKING 0x0 ;  /* 0x0000000000007b1d */ /* 0x000fe20000010000 */
[----:B------:R-:W-:-:S02]  /*7570*/  F2FP.BF16.F32.PACK_AB R31, R31, R36 ;  /* 0x000000241f1f723e */ /* 0x000fc400000010ff */
[----:B------:R-:W-:Y:S01]  /*7580*/  F2FP.BF16.F32.PACK_AB R36, R93, R54 ;  /* 0x000000365d24723e */ /* 0x000fe200000010ff */
[----:B------:R-:W-:Y:S02]  /*7590*/  IMAD R93, R20, 0x4, R91 ;  /* 0x00000004145d7824 */ /* 0x000fe400078e025b */
[----:B-1----:R-:W-:Y:S01]  /*75a0*/  IMAD R23, R161, R90, RZ ;  /* 0x0000005aa1177224 */ /* 0x002fe200078e02ff */
[----:B------:R-:W-:-:S03]  /*75b0*/  F2FP.BF16.F32.PACK_AB R99, R21, R22 ;  /* 0x000000161563723e */ /* 0x000fc600000010ff */
[C---:B------:R-:W-:Y:S02]  /*75c0*/  IMAD.SHL.U32 R21, R23.reuse, 0x2, RZ ;  /* 0x0000000217157824 */ /* 0x040fe400078e00ff */
[----:B------:R-:W-:Y:S01]  /*75d0*/  IMAD.HI R22, R23, 0x2, RZ ;  /* 0x0000000217167827 */ /* 0x000fe200078e02ff */
[----:B------:R0:W-:Y:S01]  /*75e0*/  STS.128 [R104], R24 ;  /* 0x0000001868007388 */ /* 0x0001e20000000c00 */
[----:B------:R-:W-:Y:S02]  /*75f0*/  F2FP.BF16.F32.PACK_AB R98, R79, R40 ;  /* 0x000000284f62723e */ /* 0x000fe400000010ff */
[C---:B0-----:R-:W-:Y:S02]  /*7600*/  IMAD R25, R20.reuse, 0x4, R93 ;  /* 0x0000000414197824 */ /* 0x041fe400078e025d */
[----:B------:R-:W-:Y:S02]  /*7610*/  IMAD.SHL.U32 R24, R41, 0x2, RZ ;  /* 0x0000000229187824 */ /* 0x000fe400078e00ff */
[----:B------:R-:W-:-:S03]  /*7620*/  IMAD R27, R20, 0x4, R25 ;  /* 0x00000004141b7824 */ /* 0x000fc600078e0219 */
[----:B----4-:R-:W-:Y:S01]  /*7630*/  IADD3 R24, P3, P4, R24, R56, R21 ;  /* 0x0000003818187210 */ /* 0x010fe20007c7e015 */
[----:B------:R-:W-:-:S04]  /*7640*/  IMAD R21, R20, 0x4, R27 ;  /* 0x0000000414157824 */ /* 0x000fc800078e021b */
[C---:B------:R-:W-:Y:S01]  /*7650*/  IMAD R23, R20.reuse, 0x4, R21 ;  /* 0x0000000414177824 */ /* 0x040fe200078e0215 */
[----:B------:R-:W-:Y:S02]  /*7660*/  F2FP.BF16.F32.PACK_AB R29, R29, R48 ;  /* 0x000000301d1d723e */ /* 0x000fe400000010ff */
[----:B------:R-:W-:Y:S01]  /*7670*/  F2FP.BF16.F32.PACK_AB R37, R37, R46 ;  /* 0x0000002e2525723e */ /* 0x000fe200000010ff */
[C---:B------:R-:W-:Y:S01]  /*7680*/  IMAD R79, R20.reuse, 0x4, R23 ;  /* 0x00000004144f7824 */ /* 0x040fe200078e0217 */
[----:B------:R-:W-:Y:S02]  /*7690*/  F2FP.BF16.F32.PACK_AB R38, R35, R42 ;  /* 0x0000002a2326723e */ /* 0x000fe400000010ff */
[----:B------:R-:W-:Y:S02]  /*76a0*/  F2FP.BF16.F32.PACK_AB R39, R39, R34 ;  /* 0x000000222727723e */ /* 0x000fe400000010ff */
[----:B------:R-:W-:Y:S02]  /*76b0*/  F2FP.BF16.F32.PACK_AB R96, R63, R52 ;  /* 0x000000343f60723e */ /* 0x000fe400000010ff */
[----:B------:R-:W-:Y:S01]  /*76c0*/  F2FP.BF16.F32.PACK_AB R97, R71, R44 ;  /* 0x0000002c4761723e */ /* 0x000fe200000010ff */
[----:B------:R-:W-:Y:S01]  /*76d0*/  IMAD R95, R20, 0x4, R79 ;  /* 0x00000004145f7824 */ /* 0x000fe200078e024f */
[----:B------:R-:W-:Y:S04]  /*76e0*/  STS.128 [R104+0x400], R28 ;  /* 0x0004001c68007388 */ /* 0x000fe80000000c00 */
[----:B------:R-:W-:Y:S04]  /*76f0*/  STS.128 [R104+0x80], R36 ;  /* 0x0000802468007388 */ /* 0x000fe80000000c00 */
[----:B------:R0:W-:Y:S01]  /*7700*/  STS.128 [R104+0x480], R96 ;  /* 0x0004806068007388 */ /* 0x0001e20000000c00 */
[----:B------:R-:W-:-:S05]  /*7710*/  IMAD.HI R41, R41, 0x2, RZ ;  /* 0x0000000229297827 */ /* 0x000fca00078e02ff */
[----:B------:R-:W-:Y:S01]  /*7720*/  IADD3.X R22, R41, R57, R22, P3, P4 ;  /* 0x0000003929167210 */ /* 0x000fe20001fe8416 */
[----:B0-----:R-:W-:-:S04]  /*7730*/  IMAD R97, R20, 0x4, R95 ;  /* 0x0000000414617824 */ /* 0x001fc800078e025f */
[C---:B------:R-:W-:Y:S01]  /*7740*/  IMAD R99, R20.reuse, 0x4, R97 ;  /* 0x0000000414637824 */ /* 0x040fe200078e0261 */
[----:B------:R-:W-:Y:S01]  /*7750*/  BAR.SYNC.DEFER_BLOCKING 0x0 ;  /* 0x0000000000007b1d */ /* 0x000fe20000010000 */
[-C--:B------:R-:W-:Y:S02]  /*7760*/  LEA R30, P5, R49, R24.reuse, 0x1 ;  /* 0x00000018311e7211 */ /* 0x080fe400078a08ff */
[C---:B------:R-:W-:Y:S01]  /*7770*/  IMAD R101, R20.reuse, 0x4, R99 ;  /* 0x0000000414657824 */ /* 0x040fe200078e0263 */
[----:B------:R-:W-:Y:S02]  /*7780*/  LEA R28, P4, R47, R24, 0x1 ;  /* 0x000000182f1c7211 */ /* 0x000fe400078808ff */
[----:B------:R-:W-:Y:S01]  /*7790*/  LEA.HI.X.SX32 R31, R49, R22, 0x1, P5 ;  /* 0x00000016311f7211 */ /* 0x000fe200028f0eff */
[C---:B------:R-:W-:Y:S01]  /*77a0*/  IMAD R103, R20.reuse, 0x4, R101 ;  /* 0x0000000414677824 */ /* 0x040fe200078e0265 */
[----:B------:R-:W-:Y:S02]  /*77b0*/  LEA R34, P5, R59, R24, 0x1 ;  /* 0x000000183b227211 */ /* 0x000fe400078a08ff */
[----:B------:R-:W-:Y:S01]  /*77c0*/  LEA.HI.X.SX32 R29, R47, R22, 0x1, P4 ;  /* 0x000000162f1d7211 */ /* 0x000fe200020f0eff */
[----:B------:R-:W-:Y:S01]  /*77d0*/  IMAD R105, R20, 0x4, R103 ;  /* 0x0000000414697824 */ /* 0x000fe200078e0267 */
[----:B------:R-:W-:-:S02]  /*77e0*/  LEA R38, P4, R53, R24, 0x1 ;  /* 0x0000001835267211 */ /* 0x000fc400078808ff */
[----:B------:R-:W-:Y:S02]  /*77f0*/  LEA R40, P3, R45, R24, 0x1 ;  /* 0x000000182d287211 */ /* 0x000fe400078608ff */
[----:B------:R-:W-:Y:S01]  /*7800*/  LEA.HI.X.SX32 R35, R59, R22, 0x1, P5 ;  /* 0x000000163b237211 */ /* 0x000fe200028f0eff */
[C---:B------:R-:W-:Y:S01]  /*7810*/  IMAD R107, R20.reuse, 0x4, R105 ;  /* 0x00000004146b7824 */ /* 0x040fe200078e0269 */
[----:B------:R-:W-:Y:S02]  /*7820*/  LEA R44, P5, R67, R24, 0x1 ;  /* 0x00000018432c7211 */ /* 0x000fe400078a08ff */
[-C--:B------:R-:W-:Y:S02]  /*7830*/  LEA.HI.X.SX32 R39, R53, R22.reuse, 0x1, P4 ;  /* 0x0000001635277211 */ /* 0x080fe400020f0eff */
[----:B------:R-:W-:Y:S02]  /*7840*/  LEA.HI.X.SX32 R41, R45, R22, 0x1, P3 ;  /* 0x000000162d297211 */ /* 0x000fe400018f0eff */
[----:B------:R-:W-:Y:S01]  /*7850*/  LEA R42, P4, R65, R24, 0x1 ;  /* 0x00000018412a7211 */ /* 0x000fe200078808ff */
[----:B------:R-:W-:Y:S01]  /*7860*/  IMAD R109, R20, 0x4, R107 ;  /* 0x00000004146d7824 */ /* 0x000fe200078e026b */
[----:B------:R-:W-:-:S02]  /*7870*/  LEA.HI.X.SX32 R45, R67, R22, 0x1, P5 ;  /* 0x00000016432d7211 */ /* 0x000fc400028f0eff */
[-C--:B------:R-:W-:Y:S02]  /*7880*/  LEA R52, P5, R77, R24.reuse, 0x1 ;  /* 0x000000184d347211 */ /* 0x080fe400078a08ff */
[----:B------:R-:W-:Y:S02]  /*7890*/  LEA R36, P3, R51, R24, 0x1 ;  /* 0x0000001833247211 */ /* 0x000fe400078608ff */
[----:B------:R-:W-:Y:S01]  /*78a0*/  LEA.HI.X.SX32 R43, R65, R22, 0x1, P4 ;  /* 0x00000016412b7211 */ /* 0x000fe200020f0eff */
[----:B------:R-:W-:Y:S01]  /*78b0*/  IMAD R111, R20, 0x4, R109 ;  /* 0x00000004146f7824 */ /* 0x000fe200078e026d */
[----:B------:R-:W-:Y:S02]  /*78c0*/  LEA R50, P4, R75, R24, 0x1 ;  /* 0x000000184b327211 */ /* 0x000fe400078808ff */
[-C--:B------:R-:W-:Y:S02]  /*78d0*/  LEA.HI.X.SX32 R53, R77, R22.reuse, 0x1, P5 ;  /* 0x000000164d357211 */ /* 0x080fe400028f0eff */
[----:B------:R-:W-:-:S02]  /*78e0*/  LEA.HI.X.SX32 R37, R51, R22, 0x1, P3 ;  /* 0x0000001633257211 */ /* 0x000fc400018f0eff */
[-C--:B------:R-:W-:Y:S02]  /*78f0*/  LEA R58, P5, R85, R24.reuse, 0x1 ;  /* 0x00000018553a7211 */ /* 0x080fe400078a08ff */
[----:B------:R-:W-:Y:S01]  /*7900*/  LEA R46, P3, R61, R24, 0x1 ;  /* 0x000000183d2e7211 */ /* 0x000fe200078608ff */
[----:B------:R-:W-:Y:S01]  /*7910*/  IMAD R113, R20, 0x4, R111 ;  /* 0x0000000414717824 */ /* 0x000fe200078e026f */
[----:B------:R-:W-:Y:S02]  /*7920*/  LEA.HI.X.SX32 R51, R75, R22, 0x1, P4 ;  /* 0x000000164b337211 */ /* 0x000fe400020f0eff */
[----:B------:R-:W-:Y:S02]  /*7930*/  LEA R54, P4, R83, R24, 0x1 ;  /* 0x0000001853367211 */ /* 0x000fe400078808ff */
[-C--:B------:R-:W-:Y:S02]  /*7940*/  LEA.HI.X.SX32 R59, R85, R22.reuse, 0x1, P5 ;  /* 0x00000016553b7211 */ /* 0x080fe400028f0eff */
[----:B------:R-:W-:-:S02]  /*7950*/  LEA.HI.X.SX32 R47, R61, R22, 0x1, P3 ;  /* 0x000000163d2f7211 */ /* 0x000fc400018f0eff */
[-C--:B------:R-:W-:Y:S01]  /*7960*/  LEA R60, P5, R89, R24.reuse, 0x1 ;  /* 0x00000018593c7211 */ /* 0x080fe200078a08ff */
[C---:B------:R-:W-:Y:S01]  /*7970*/  IMAD R115, R20.reuse, 0x4, R113 ;  /* 0x0000000414737824 */ /* 0x040fe200078e0271 */
[----:B------:R-:W-:Y:S02]  /*7980*/  LEA R48, P3, R69, R24, 0x1 ;  /* 0x0000001845307211 */ /* 0x000fe400078608ff */
[----:B------:R-:W-:Y:S02]  /*7990*/  LEA.HI.X.SX32 R55, R83, R22, 0x1, P4 ;  /* 0x0000001653377211 */ /* 0x000fe400020f0eff */
[----:B------:R-:W-:Y:S02]  /*79a0*/  LEA R62, P4, R87, R24, 0x1 ;  /* 0x00000018573e7211 */ /* 0x000fe400078808ff */
[-C--:B------:R-:W-:Y:S01]  /*79b0*/  LEA.HI.X.SX32 R61, R89, R22.reuse, 0x1, P5 ;  /* 0x00000016593d7211 */ /* 0x080fe200028f0eff */
[----:B------:R-:W-:Y:S01]  /*79c0*/  IMAD R117, R20, 0x4, R115 ;  /* 0x0000000414757824 */ /* 0x000fe200078e0273 */
[----:B------:R-:W-:-:S02]  /*79d0*/  LEA.HI.X.SX32 R49, R69, R22, 0x1, P3 ;  /* 0x0000001645317211 */ /* 0x000fc400018f0eff */
[-C--:B------:R-:W-:Y:S02]  /*79e0*/  LEA R66, P5, R25, R24.reuse, 0x1 ;  /* 0x0000001819427211 */ /* 0x080fe400078a08ff */
[----:B------:R-:W-:Y:S02]  /*79f0*/  LEA R56, P3, R81, R24, 0x1 ;  /* 0x0000001851387211 */ /* 0x000fe400078608ff */
[----:B------:R-:W-:Y:S02]  /*7a00*/  LEA.HI.X.SX32 R63, R87, R22, 0x1, P4 ;  /* 0x00000016573f7211 */ /* 0x000fe400020f0eff */
[----:B------:R-:W-:Y:S02]  /*7a10*/  LEA R68, P4, R93, R24, 0x1 ;  /* 0x000000185d447211 */ /* 0x000fe400078808ff */
[-C--:B------:R-:W-:Y:S01]  /*7a20*/  LEA.HI.X.SX32 R67, R25, R22.reuse, 0x1, P5 ;  /* 0x0000001619437211 */ /* 0x080fe200028f0eff */
[----:B------:R-:W-:Y:S01]  /*7a30*/  IMAD R25, R20, 0x4, R117 ;  /* 0x0000000414197824 */ /* 0x000fe200078e0275 */
[----:B------:R-:W-:-:S02]  /*7a40*/  LEA.HI.X.SX32 R57, R81, R22, 0x1, P3 ;  /* 0x0000001651397211 */ /* 0x000fc400018f0eff */
[----:B------:R-:W-:Y:S02]  /*7a50*/  LEA R64, P3, R73, R24, 0x1 ;  /* 0x0000001849407211 */ /* 0x000fe400078608ff */
[----:B------:R-:W-:Y:S02]  /*7a60*/  FSETP.NEU.AND P1, PT, R76, RZ, PT ;  /* 0x000000ff4c00720b */ /* 0x000fe40003f2d000 */
[----:B------:R-:W-:Y:S01]  /*7a70*/  LEA.HI.X.SX32 R69, R93, R22, 0x1, P4 ;  /* 0x000000165d457211 */ /* 0x000fe200020f0eff */
[----:B------:R-:W-:Y:S01]  /*7a80*/  IMAD R119, R20, 0x4, R25 ;  /* 0x0000000414777824 */ /* 0x000fe200078e0219 */
[----:B------:R-:W-:Y:S02]  /*7a90*/  LEA R76, P4, R21, R24, 0x1 ;  /* 0x00000018154c7211 */ /* 0x000fe400078808ff */
[----:B------:R-:W-:Y:S02]  /*7aa0*/  LEA.HI.X.SX32 R65, R73, R22, 0x1, P3 ;  /* 0x0000001649417211 */ /* 0x000fe400018f0eff */
[----:B------:R-:W-:-:S02]  /*7ab0*/  LEA R70, P3, R91, R24, 0x1 ;  /* 0x000000185b467211 */ /* 0x000fc400078608ff */
[----:B------:R-:W-:Y:S02]  /*7ac0*/  LEA R74, P5, R23, R24, 0x1 ;  /* 0x00000018174a7211 */ /* 0x000fe400078a08ff */
[-C--:B------:R-:W-:Y:S01]  /*7ad0*/  LEA.HI.X.SX32 R77, R21, R22.reuse, 0x1, P4 ;  /* 0x00000016154d7211 */ /* 0x080fe200020f0eff */
[C---:B------:R-:W-:Y:S01]  /*7ae0*/  IMAD R21, R20.reuse, 0x4, R119 ;  /* 0x0000000414157824 */ /* 0x040fe200078e0277 */
[----:B------:R-:W-:Y:S02]  /*7af0*/  LEA.HI.X.SX32 R71, R91, R22, 0x1, P3 ;  /* 0x000000165b477211 */ /* 0x000fe400018f0eff */
[----:B------:R-:W-:Y:S02]  /*7b00*/  LEA R72, P3, R27, R24, 0x1 ;  /* 0x000000181b487211 */ /* 0x000fe400078608ff */
[-C--:B------:R-:W-:Y:S01]  /*7b10*/  LEA.HI.X.SX32 R75, R23, R22.reuse, 0x1, P5 ;  /* 0x00000016174b7211 */ /* 0x080fe200028f0eff */
[----:B------:R-:W-:Y:S01]  /*7b20*/  IMAD R23, R20, 0x4, R21 ;  /* 0x0000000414177824 */ /* 0x000fe200078e0215 */
[----:B------:R-:W-:-:S03]  /*7b30*/  LEA.HI.X.SX32 R73, R27, R22, 0x1, P3 ;  /* 0x000000161b497211 */ /* 0x000fc600018f0eff */
[----:B------:R-:W-:Y:S01]  /*7b40*/  IMAD R27, R20, 0x4, R23 ;  /* 0x00000004141b7824 */ /* 0x000fe200078e0217 */
[----:B------:R-:W-:-:S03]  /*7b50*/  LEA R82, P3, R79, R24, 0x1 ;  /* 0x000000184f527211 */ /* 0x000fc600078608ff */
[----:B------:R-:W-:Y:S01]  /*7b60*/  IMAD R121, R20, 0x4, R27 ;  /* 0x0000000414797824 */ /* 0x000fe200078e021b */
[----:B------:R-:W-:-:S03]  /*7b70*/  LEA R78, P4, R95, R24, 0x1 ;  /* 0x000000185f4e7211 */ /* 0x000fc600078808ff */
[C---:B------:R-:W-:Y:S01]  /*7b80*/  IMAD R123, R20.reuse, 0x4, R121 ;  /* 0x00000004147b7824 */ /* 0x040fe200078e0279 */
[-C--:B------:R-:W-:Y:S02]  /*7b90*/  LEA.HI.X.SX32 R83, R79, R22.reuse, 0x1, P3 ;  /* 0x000000164f537211 */ /* 0x080fe400018f0eff */
[----:B------:R-:W-:Y:S01]  /*7ba0*/  LEA.HI.X.SX32 R79, R95, R22, 0x1, P4 ;  /* 0x000000165f4f7211 */ /* 0x000fe200020f0eff */
[C---:B------:R-:W-:Y:S01]  /*7bb0*/  IMAD R125, R20.reuse, 0x4, R123 ;  /* 0x00000004147d7824 */ /* 0x040fe200078e027b */
[-C--:B------:R-:W-:Y:S02]  /*7bc0*/  LEA R86, P4, R101, R24.reuse, 0x1 ;  /* 0x0000001865567211 */ /* 0x080fe400078808ff */
[----:B------:R-:W-:Y:S01]  /*7bd0*/  LEA R84, P3, R99, R24, 0x1 ;  /* 0x0000001863547211 */ /* 0x000fe200078608ff */
[----:B------:R-:W-:Y:S01]  /*7be0*/  IMAD R127, R20, 0x4, R125 ;  /* 0x00000004147f7824 */ /* 0x000fe200078e027d */
[----:B------:R-:W-:Y:S02]  /*7bf0*/  LEA.HI.X.SX32 R87, R101, R22, 0x1, P4 ;  /* 0x0000001665577211 */ /* 0x000fe400020f0eff */
[----:B------:R-:W-:-:S02]  /*7c00*/  LEA R98, P4, R107, R24, 0x1 ;  /* 0x000000186b627211 */ /* 0x000fc400078808ff */
[----:B------:R-:W-:Y:S01]  /*7c10*/  LEA R80, P5, R97, R24, 0x1 ;  /* 0x0000001861507211 */ /* 0x000fe200078a08ff */
[C---:B------:R-:W-:Y:S01]  /*7c20*/  IMAD R129, R20.reuse, 0x4, R127 ;  /* 0x0000000414817824 */ /* 0x040fe200078e027f */
[----:B------:R-:W-:Y:S02]  /*7c30*/  LEA.HI.X.SX32 R85, R99, R22, 0x1, P3 ;  /* 0x0000001663557211 */ /* 0x000fe400018f0eff */
[----:B------:R-:W-:Y:S02]  /*7c40*/  LEA R100, P3, R105, R24, 0x1 ;  /* 0x0000001869647211 */ /* 0x000fe400078608ff */
[-C--:B------:R-:W-:Y:S02]  /*7c50*/  LEA.HI.X.SX32 R99, R107, R22.reuse, 0x1, P4 ;  /* 0x000000166b637211 */ /* 0x080fe400020f0eff */
[----:B------:R-:W-:Y:S02]  /*7c60*/  LEA.HI.X.SX32 R81, R97, R22, 0x1, P5 ;  /* 0x0000001661517211 */ /* 0x000fe400028f0eff */
[-C--:B------:R-:W-:Y:S01]  /*7c70*/  LEA R90, P4, R113, R24.reuse, 0x1 ;  /* 0x00000018715a7211 */ /* 0x080fe200078808ff */
[----:B------:R-:W-:Y:S01]  /*7c80*/  IMAD R131, R20, 0x4, R129 ;  /* 0x0000000414837824 */ /* 0x000fe200078e0281 */
[----:B------:R-:W-:-:S02]  /*7c90*/  LEA R88, P5, R103, R24, 0x1 ;  /* 0x0000001867587211 */ /* 0x000fc400078a08ff */
[----:B------:R-:W-:Y:S02]  /*7ca0*/  LEA.HI.X.SX32 R101, R105, R22, 0x1, P3 ;  /* 0x0000001669657211 */ /* 0x000fe400018f0eff */
[----:B------:R-:W-:Y:S02]  /*7cb0*/  LEA R92, P3, R111, R24, 0x1 ;  /* 0x000000186f5c7211 */ /* 0x000fe400078608ff */
[-C--:B------:R-:W-:Y:S01]  /*7cc0*/  LEA.HI.X.SX32 R91, R113, R22.reuse, 0x1, P4 ;  /* 0x00000016715b7211 */ /* 0x080fe200020f0eff */
[----:B------:R-:W-:Y:S01]  /*7cd0*/  IMAD R133, R20, 0x4, R131 ;  /* 0x0000000414857824 */ /* 0x000fe200078e0283 */
[----:B------:R-:W-:Y:S02]  /*7ce0*/  LEA.HI.X.SX32 R89, R103, R22, 0x1, P5 ;  /* 0x0000001667597211 */ /* 0x000fe400028f0eff */
[-C--:B------:R-:W-:Y:S02]  /*7cf0*/  LEA R104, P4, R25, R24.reuse, 0x1 ;  /* 0x0000001819687211 */ /* 0x080fe400078808ff */
[----:B------:R-:W-:-:S02]  /*7d00*/  LEA R96, P5, R109, R24, 0x1 ;  /* 0x000000186d607211 */ /* 0x000fc400078a08ff */
[----:B------:R-:W-:Y:S02]  /*7d10*/  LEA.HI.X.SX32 R93, R111, R22, 0x1, P3 ;  /* 0x000000166f5d7211 */ /* 0x000fe400018f0eff */
[----:B------:R-:W-:Y:S02]  /*7d20*/  LEA R102, P3, R117, R24, 0x1 ;  /* 0x0000001875667211 */ /* 0x000fe400078608ff */
[-C--:B------:R-:W-:Y:S01]  /*7d30*/  LEA.HI.X.SX32 R105, R25, R22.reuse, 0x1, P4 ;  /* 0x0000001619697211 */ /* 0x080fe200020f0eff */
[C---:B------:R-:W-:Y:S01]  /*7d40*/  IMAD R25, R20.reuse, 0x4, R133 ;  /* 0x0000000414197824 */ /* 0x040fe200078e0285 */
[----:B------:R-:W-:Y:S02]  /*7d50*/  LEA.HI.X.SX32 R97, R109, R22, 0x1, P5 ;  /* 0x000000166d617211 */ /* 0x000fe400028f0eff */
[----:B------:R-:W-:Y:S02]  /*7d60*/  LEA R94, P5, R115, R24, 0x1 ;  /* 0x00000018735e7211 */ /* 0x000fe400078a08ff */
[----:B------:R-:W-:Y:S01]  /*7d70*/  LEA.HI.X.SX32 R103, R117, R22, 0x1, P3 ;  /* 0x0000001675677211 */ /* 0x000fe200018f0eff */
[----:B------:R-:W-:Y:S01]  /*7d80*/  IMAD R135, R20, 0x4, R25 ;  /* 0x0000000414877824 */ /* 0x000fe200078e0219 */
[----:B------:R-:W-:-:S02]  /*7d90*/  LEA R112, P3, R21, R24, 0x1 ;  /* 0x0000001815707211 */ /* 0x000fc400078608ff */
[----:B------:R-:W-:Y:S02]  /*7da0*/  LEA.HI.X.SX32 R95, R115, R22, 0x1, P5 ;  /* 0x00000016735f7211 */ /* 0x000fe400028f0eff */
[-C--:B------:R-:W-:Y:S02]  /*7db0*/  LEA R106, P5, R119, R24.reuse, 0x1 ;  /* 0x00000018776a7211 */ /* 0x080fe400078a08ff */
[----:B------:R-:W-:Y:S02]  /*7dc0*/  LEA R110, P4, R23, R24, 0x1 ;  /* 0x00000018176e7211 */ /* 0x000fe400078808ff */
[-C--:B------:R-:W-:Y:S01]  /*7dd0*/  LEA.HI.X.SX32 R113, R21, R22.reuse, 0x1, P3 ;  /* 0x0000001615717211 */ /* 0x080fe200018f0eff */
[----:B------:R-:W-:Y:S01]  /*7de0*/  IMAD R21, R20, 0x4, R135 ;  /* 0x0000000414157824 */ /* 0x000fe200078e0287 */
[----:B------:R-:W-:Y:S02]  /*7df0*/  LEA.HI.X.SX32 R107, R119, R22, 0x1, P5 ;  /* 0x00000016776b7211 */ /* 0x000fe400028f0eff */
[----:B------:R-:W-:-:S02]  /*7e00*/  LEA R108, P5, R27, R24, 0x1 ;  /* 0x000000181b6c7211 */ /* 0x000fc400078a08ff */
[-C--:B------:R-:W-:Y:S01]  /*7e10*/  LEA.HI.X.SX32 R111, R23, R22.reuse, 0x1, P4 ;  /* 0x00000016176f7211 */ /* 0x080fe200020f0eff */
[C---:B------:R-:W-:Y:S01]  /*7e20*/  IMAD R23, R20.reuse, 0x4, R21 ;  /* 0x0000000414177824 */ /* 0x040fe200078e0215 */
[----:B------:R-:W-:Y:S02]  /*7e30*/  LEA.HI.X.SX32 R109, R27, R22, 0x1, P5 ;  /* 0x000000161b6d7211 */ /* 0x000fe400028f0eff */
[-C--:B------:R-:W-:Y:S01]  /*7e40*/  LEA R116, P4, R123, R24.reuse, 0x1 ;  /* 0x000000187b747211 */ /* 0x080fe200078808ff */
[C---:B------:R-:W-:Y:S01]  /*7e50*/  IMAD R27, R20.reuse, 0x4, R23 ;  /* 0x00000004141b7824 */ /* 0x040fe200078e0217 */
[-C--:B------:R-:W-:Y:S02]  /*7e60*/  LEA R118, P3, R121, R24.reuse, 0x1 ;  /* 0x0000001879767211 */ /* 0x080fe400078608ff */
[----:B------:R-:W-:Y:S01]  /*7e70*/  LEA R114, P5, R125, R24, 0x1 ;  /* 0x000000187d727211 */ /* 0x000fe200078a08ff */
[----:B------:R-:W-:Y:S01]  /*7e80*/  IMAD R139, R20, 0x4, R27 ;  /* 0x00000004148b7824 */ /* 0x000fe200078e021b */
[----:B------:R-:W-:-:S02]  /*7e90*/  LEA.HI.X.SX32 R117, R123, R22, 0x1, P4 ;  /* 0x000000167b757211 */ /* 0x000fc400020f0eff */
[----:B------:R-:W-:Y:S01]  /*7ea0*/  LEA R124, P4, R129, R24, 0x1 ;  /* 0x00000018817c7211 */ /* 0x000fe200078808ff */
[C---:B------:R-:W-:Y:S01]  /*7eb0*/  IMAD R141, R20.reuse, 0x4, R139 ;  /* 0x00000004148d7824 */ /* 0x040fe200078e028b */
[-C--:B------:R-:W-:Y:S02]  /*7ec0*/  LEA.HI.X.SX32 R119, R121, R22.reuse, 0x1, P3 ;  /* 0x0000001679777211 */ /* 0x080fe400018f0eff */
[----:B------:R-:W-:Y:S02]  /*7ed0*/  LEA.HI.X.SX32 R115, R125, R22, 0x1, P5 ;  /* 0x000000167d737211 */ /* 0x000fe400028f0eff */
[----:B------:R-:W-:Y:S02]  /*7ee0*/  LEA R120, P3, R127, R24, 0x1 ;  /* 0x000000187f787211 */ /* 0x000fe400078608ff */
[----:B------:R-:W-:Y:S01]  /*7ef0*/  LEA.HI.X.SX32 R125, R129, R22, 0x1, P4 ;  /* 0x00000016817d7211 */ /* 0x000fe200020f0eff */
[----:B------:R-:W-:Y:S01]  /*7f00*/  IMAD R145, R20, 0x4, R141 ;  /* 0x0000000414917824 */ /* 0x000fe200078e028d */
[----:B------:R-:W-:-:S02]  /*7f10*/  LEA R126, P4, R25, R24, 0x1 ;  /* 0x00000018197e7211 */ /* 0x000fc400078808ff */
[----:B------:R-:W-:Y:S02]  /*7f20*/  LEA R122, P5, R131, R24, 0x1 ;  /* 0x00000018837a7211 */ /* 0x000fe400078a08ff */
[----:B------:R-:W-:Y:S02]  /*7f30*/  LEA.HI.X.SX32 R121, R127, R22, 0x1, P3 ;  /* 0x000000167f797211 */ /* 0x000fe400018f0eff */
[----:B------:R-:W-:Y:S02]  /*7f40*/  LEA R130, P3, R133, R24, 0x1 ;  /* 0x0000001885827211 */ /* 0x000fe400078608ff */
[-C--:B------:R-:W-:Y:S01]  /*7f50*/  LEA.HI.X.SX32 R127, R25, R22.reuse, 0x1, P4 ;  /* 0x00000016197f7211 */ /* 0x080fe200020f0eff */
[C---:B------:R-:W-:Y:S01]  /*7f60*/  IMAD R25, R20.reuse, 0x4, R145 ;  /* 0x0000000414197824 */ /* 0x040fe200078e0291 */
[-C--:B------:R-:W-:Y:S02]  /*7f70*/  LEA.HI.X.SX32 R123, R131, R22.reuse, 0x1, P5 ;  /* 0x00000016837b7211 */ /* 0x080fe400028f0eff */
[----:B------:R-:W-:Y:S01]  /*7f80*/  LEA.HI.X.SX32 R131, R133, R22, 0x1, P3 ;  /* 0x0000001685837211 */ /* 0x000fe200018f0eff */
[----:B------:R-:W-:Y:S01]  /*7f90*/  IMAD R147, R20, 0x4, R25 ;  /* 0x0000000414937824 */ /* 0x000fe200078e0219 */
[----:B------:R-:W-:-:S02]  /*7fa0*/  LEA R136, P3, R21, R24, 0x1 ;  /* 0x0000001815887211 */ /* 0x000fc400078608ff */
[-C--:B------:R-:W-:Y:S02]  /*7fb0*/  LEA R128, P5, R135, R24.reuse, 0x1 ;  /* 0x0000001887807211 */ /* 0x080fe400078a08ff */
        /* <DEDUP_REMOVED lines=8> */
[C---:B------:R-:W-:Y:S01]  /*8040*/  IMAD R27, R20.reuse, 0x4, R23 ;  /* 0x00000004141b7824 */ /* 0x040fe200078e0217 */
[-C--:B------:R-:W-:Y:S02]  /*8050*/  LEA R142, P3, R139, R24.reuse, 0x1 ;  /* 0x000000188b8e7211 */ /* 0x080fe400078608ff */
[-C--:B------:R-:W-:Y:S01]  /*8060*/  LEA R140, P4, R141, R24.reuse, 0x1 ;  /* 0x000000188d8c7211 */ /* 0x080fe200078808ff */
[C---:B------:R-:W-:Y:S01]  /*8070*/  IMAD R151, R20.reuse, 0x4, R27 ;  /* 0x0000000414977824 */ /* 0x040fe200078e021b */
[----:B------:R-:W-:Y:S02]  /*8080*/  LEA R138, P5, R145, R24, 0x1 ;  /* 0x00000018918a7211 */ /* 0x000fe400078a08ff */
[-C--:B------:R-:W-:Y:S02]  /*8090*/  LEA.HI.X.SX32 R143, R139, R22.reuse, 0x1, P3 ;  /* 0x000000168b8f7211 */ /* 0x080fe400018f0eff */
[-C--:B------:R-:W-:Y:S01]  /*80a0*/  LEA.HI.X.SX32 R141, R141, R22.reuse, 0x1, P4 ;  /* 0x000000168d8d7211 */ /* 0x080fe200020f0eff */
[----:B------:R-:W-:Y:S01]  /*80b0*/  IMAD R20, R20, 0x4, R151 ;  /* 0x0000000414147824 */ /* 0x000fe200078e0297 */
[----:B------:R-:W-:-:S02]  /*80c0*/  LEA.HI.X.SX32 R139, R145, R22, 0x1, P5 ;  /* 0x00000016918b7211 */ /* 0x000fc400028f0eff */
[-C--:B------:R-:W-:Y:S02]  /*80d0*/  LEA R148, P4, R147, R24.reuse, 0x1 ;  /* 0x0000001893947211 */ /* 0x080fe400078808ff */
[-C--:B------:R-:W-:Y:S02]  /*80e0*/  LEA R144, P3, R25, R24.reuse, 0x1 ;  /* 0x0000001819907211 */ /* 0x080fe400078608ff */
[----:B------:R-:W-:Y:S02]  /*80f0*/  LEA R146, P5, R21, R24, 0x1 ;  /* 0x0000001815927211 */ /* 0x000fe400078a08ff */
[-C--:B------:R-:W-:Y:S02]  /*8100*/  LEA.HI.X.SX32 R149, R147, R22.reuse, 0x1, P4 ;  /* 0x0000001693957211 */ /* 0x080fe400020f0eff */
[-C--:B------:R-:W-:Y:S02]  /*8110*/  LEA.HI.X.SX32 R145, R25, R22.reuse, 0x1, P3 ;  /* 0x0000001619917211 */ /* 0x080fe400018f0eff */
[----:B------:R-:W-:-:S02]  /*8120*/  LEA.HI.X.SX32 R147, R21, R22, 0x1, P5 ;  /* 0x0000001615937211 */ /* 0x000fc400028f0eff */
[-C--:B------:R-:W-:Y:S02]  /*8130*/  LEA R156, P3, R23, R24.reuse, 0x1 ;  /* 0x00000018179c7211 */ /* 0x080fe400078608ff */
[-C--:B------:R-:W-:Y:S02]  /*8140*/  LEA R152, P4, R27, R24.reuse, 0x1 ;  /* 0x000000181b987211 */ /* 0x080fe400078808ff */
[-C--:B------:R-:W-:Y:S02]  /*8150*/  LEA R150, P5, R151, R24.reuse, 0x1 ;  /* 0x0000001897967211 */ /* 0x080fe400078a08ff */
[----:B------:R-:W-:Y:S02]  /*8160*/  LEA R154, P6, R20, R24, 0x1 ;  /* 0x00000018149a7211 */ /* 0x000fe400078c08ff */
[----:B------:R-:W-:Y:S02]  /*8170*/  FSETP.NEU.AND P2, PT, R153, RZ, PT ;  /* 0x000000ff9900720b */ /* 0x000fe40003f4d000 */
[----:B------:R-:W-:-:S02]  /*8180*/  LEA.HI.X.SX32 R157, R23, R22, 0x1, P3 ;  /* 0x00000016179d7211 */ /* 0x000fc400018f0eff */
[-C--:B------:R-:W-:Y:S02]  /*8190*/  LEA.HI.X.SX32 R153, R27, R22.reuse, 0x1, P4 ;  /* 0x000000161b997211 */ /* 0x080fe400020f0eff */
[-C--:B------:R-:W-:Y:S01]  /*81a0*/  LEA.HI.X.SX32 R151, R151, R22.reuse, 0x1, P5 ;  /* 0x0000001697977211 */ /* 0x080fe200028f0eff */
[----:B------:R-:W-:Y:S01]  /*81b0*/  LDS.128 R24, [R3] ;  /* 0x0000000003187984 */ /* 0x000fe20000000c00 */
[----:B------:R-:W-:-:S03]  /*81c0*/  LEA.HI.X.SX32 R155, R20, R22, 0x1, P6 ;  /* 0x00000016149b7211 */ /* 0x000fc600030f0eff */
[----:B------:R-:W0:Y:S01]  /*81d0*/  LDS.128 R20, [R2] ;  /* 0x0000000002147984 */ /* 0x000e220000000c00 */
[----:B---3--:R-:W-:-:S03]  /*81e0*/  PRMT R158, R16, 0x7632, R158 ;  /* 0x00007632109e7816 */ /* 0x008fc6000000009e */
[----:B------:R1:W-:Y:S04]  /*81f0*/  STG.E.U16 desc[UR60][R40.64], R12 ;  /* 0x0000000c28007986 */ /* 0x0003e8000c10153c */
[----:B------:R2:W-:Y:S01]  /*8200*/  STG.E.U16 desc[UR60][R28.64], R16 ;  /* 0x000000101c007986 */ /* 0x0005e2000c10153c */
[----:B-1----:R-:W-:Y:S02]  /*8210*/  PRMT R41, R12, 0x7632, R41 ;  /* 0x000076320c297816 */ /* 0x002fe40000000029 */
[----:B--2---:R-:W-:-:S03]  /*8220*/  PRMT R29, R13, 0x7632, R29 ;  /* 0x000076320d1d7816 */ /* 0x004fc6000000001d */
[----:B------:R1:W-:Y:S01]  /*8230*/  STG.E.U16 desc[UR60][R30.64], R41 ;  /* 0x000000291e007986 */ /* 0x0003e2000c10153c */
[----:B------:R-:W-:-:S03]  /*8240*/  PRMT R12, R14, 0x7632, R12 ;  /* 0x000076320e0c7816 */ /* 0x000fc6000000000c */
[----:B------:R-:W-:Y:S01]  /*8250*/  STG.E.U16 desc[UR60][R36.64], R158 ;  /* 0x0000009e24007986 */ /* 0x000fe2000c10153c */
[----:B------:R-:W-:-:S03]  /*8260*/  PRMT R16, R18, 0x7632, R16 ;  /* 0x0000763212107816 */ /* 0x000fc60000000010 */
[----:B------:R2:W-:Y:S01]  /*8270*/  STG.E.U16 desc[UR60][R38.64], R13 ;  /* 0x0000000d26007986 */ /* 0x0005e2000c10153c */
[----:B-1----:R-:W-:-:S03]  /*8280*/  PRMT R31, R17, 0x7632, R31 ;  /* 0x00007632111f7816 */ /* 0x002fc6000000001f */
[----:B------:R1:W-:Y:S04]  /*8290*/  STG.E.U16 desc[UR60][R34.64], R17 ;  /* 0x0000001122007986 */ /* 0x0003e8000c10153c */
[----:B------:R-:W-:Y:S04]  /*82a0*/  STG.E.U16 desc[UR60][R46.64], R29 ;  /* 0x0000001d2e007986 */ /* 0x000fe8000c10153c */
[----:B------:R3:W-:Y:S01]  /*82b0*/  STG.E.U16 desc[UR60][R42.64], R31 ;  /* 0x0000001f2a007986 */ /* 0x0007e2000c10153c */
[----:B--2---:R-:W-:-:S03]  /*82c0*/  PRMT R13, R15, 0x7632, R13 ;  /* 0x000076320f0d7816 */ /* 0x004fc6000000000d */
[----:B------:R-:W-:Y:S01]  /*82d0*/  STG.E.U16 desc[UR60][R44.64], R14 ;  /* 0x0000000e2c007986 */ /* 0x000fe2000c10153c */
[----:B-1----:R-:W-:-:S03]  /*82e0*/  PRMT R17, R19, 0x7632, R17 ;  /* 0x0000763213117816 */ /* 0x002fc60000000011 */
[----:B------:R-:W-:Y:S04]  /*82f0*/  STG.E.U16 desc[UR60][R48.64], R18 ;  /* 0x0000001230007986 */ /* 0x000fe8000c10153c */
[----:B------:R1:W-:Y:S04]  /*8300*/  STG.E.U16 desc[UR60][R50.64], R12 ;  /* 0x0000000c32007986 */ /* 0x0003e8000c10153c */
[----:B------:R2:W-:Y:S04]  /*8310*/  STG.E.U16 desc[UR60][R52.64], R16 ;  /* 0x0000001034007986 */ /* 0x0005e8000c10153c */
[----:B------:R4:W-:Y:S04]  /*8320*/  STG.E.U16 desc[UR60][R56.64], R15 ;  /* 0x0000000f38007986 */ /* 0x0009e8000c10153c */
[----:B------:R-:W-:Y:S04]  /*8330*/  STG.E.U16 desc[UR60][R54.64], R19 ;  /* 0x0000001336007986 */ /* 0x000fe8000c10153c */
[----:B------:R5:W-:Y:S04]  /*8340*/  STG.E.U16 desc[UR60][R58.64], R13 ;  /* 0x0000000d3a007986 */ /* 0x000be8000c10153c */
[----:B------:R-:W-:Y:S04]  /*8350*/  STG.E.U16 desc[UR60][R64.64], R17 ;  /* 0x0000001140007986 */ /* 0x000fe8000c10153c */
[----:B------:R-:W5:Y:S04]  /*8360*/  LDS.128 R12, [R2+0x800] ;  /* 0x00080000020c7984 */ /* 0x000f680000000c00 */
[----:B------:R-:W5:Y:S01]  /*8370*/  LDS.128 R16, [R3+0x800] ;  /* 0x0008000003107984 */ /* 0x000f620000000c00 */
[----:B0-----:R-:W-:-:S02]  /*8380*/  PRMT R35, R20, 0x7632, R35 ;  /* 0x0000763214237816 */ /* 0x001fc40000000023 */
[----:B------:R-:W-:Y:S01]  /*8390*/  PRMT R34, R24, 0x7632, R34 ;  /* 0x0000763218227816 */ /* 0x000fe20000000022 */
[----:B------:R0:W-:Y:S01]  /*83a0*/  STG.E.U16 desc[UR60][R62.64], R20 ;  /* 0x000000143e007986 */ /* 0x0001e2000c10153c */
[----:B------:R-:W-:Y:S02]  /*83b0*/  PRMT R38, R21, 0x7632, R38 ;  /* 0x0000763215267816 */ /* 0x000fe40000000026 */
[----:B------:R-:W-:Y:S01]  /*83c0*/  PRMT R37, R25, 0x7632, R37 ;  /* 0x0000763219257816 */ /* 0x000fe20000000025 */
[----:B------:R0:W-:Y:S01]  /*83d0*/  STG.E.U16 desc[UR60][R60.64], R24 ;  /* 0x000000183c007986 */ /* 0x0001e2000c10153c */
[----:B------:R-:W-:-:S03]  /*83e0*/  PRMT R40, R22, 0x7632, R40 ;  /* 0x0000763216287816 */ /* 0x000fc60000000028 */
[----:B------:R-:W-:Y:S01]  /*83f0*/  STG.E.U16 desc[UR60][R70.64], R35 ;  /* 0x0000002346007986 */ /* 0x000fe2000c10153c */
[----:B---3--:R-:W-:-:S03]  /*8400*/  PRMT R42, R26, 0x7632, R42 ;  /* 0x000076321a2a7816 */ /* 0x008fc6000000002a */
[----:B------:R3:W-:Y:S04]  /*8410*/  STG.E.U16 desc[UR60][R68.64], R34 ;  /* 0x0000002244007986 */ /* 0x0007e8000c10153c */
[----:B------:R-:W-:Y:S04]  /*8420*/  STG.E.U16 desc[UR60][R66.64], R21 ;  /* 0x0000001542007986 */ /* 0x000fe8000c10153c */
[----:B------:R-:W-:Y:S01]  /*8430*/  STG.E.U16 desc[UR60][R72.64], R25 ;  /* 0x0000001948007986 */ /* 0x000fe2000c10153c */
[----:B-1----:R-:W-:-:S03]  /*8440*/  PRMT R50, R23, 0x7632, R50 ;  /* 0x0000763217327816 */ /* 0x002fc60000000032 */
[----:B------:R-:W-:Y:S01]  /*8450*/  STG.E.U16 desc[UR60][R76.64], R38 ;  /* 0x000000264c007986 */ /* 0x000fe2000c10153c */
[----:B------:R-:W-:-:S03]  /*8460*/  PRMT R49, R27, 0x7632, R49 ;  /* 0x000076321b317816 */ /* 0x000fc60000000031 */
[----:B------:R1:W-:Y:S04]  /*8470*/  STG.E.U16 desc[UR60][R74.64], R37 ;  /* 0x000000254a007986 */ /* 0x0003e8000c10153c */
[----:B------:R0:W-:Y:S04]  /*8480*/  STG.E.U16 desc[UR60][R82.64], R22 ;  /* 0x0000001652007986 */ /* 0x0001e8000c10153c */
[----:B------:R0:W-:Y:S01]  /*8490*/  STG.E.U16 desc[UR60][R78.64], R26 ;  /* 0x0000001a4e007986 */ /* 0x0001e2000c10153c */
[----:B------:R-:W-:-:S03]  /*84a0*/  PRMT R45, R8, 0x7632, R45 ;  /* 0x00007632082d7816 */ /* 0x000fc6000000002d */
[----:B------:R0:W-:Y:S01]  /*84b0*/  STG.E.U16 desc[UR60][R80.64], R40 ;  /* 0x0000002850007986 */ /* 0x0001e2000c10153c */
[----:B------:R-:W-:-:S03]  /*84c0*/  PRMT R47, R4, 0x7632, R47 ;  /* 0x00007632042f7816 */ /* 0x000fc6000000002f */
[----:B------:R0:W-:Y:S04]  /*84d0*/  STG.E.U16 desc[UR60][R84.64], R42 ;  /* 0x0000002a54007986 */ /* 0x0001e8000c10153c */
[----:B------:R0:W-:Y:S04]  /*84e0*/  STG.E.U16 desc[UR60][R86.64], R23 ;  /* 0x0000001756007986 */ /* 0x0001e8000c10153c */
[----:B------:R0:W-:Y:S01]  /*84f0*/  STG.E.U16 desc[UR60][R88.64], R27 ;  /* 0x0000001b58007986 */ /* 0x0001e2000c10153c */
[----:B--2---:R-:W-:-:S03]  /*8500*/  PRMT R53, R9, 0x7632, R53 ;  /* 0x0000763209357816 */ /* 0x004fc60000000035 */
[----:B------:R2:W-:Y:S01]  /*8510*/  STG.E.U16 desc[UR60][R100.64], R50 ;  /* 0x0000003264007986 */ /* 0x0005e2000c10153c */
[----:B----4-:R-:W-:-:S03]  /*8520*/  PRMT R56, R5, 0x7632, R56 ;  /* 0x0000763205387816 */ /* 0x010fc60000000038 */
[----:B------:R2:W-:Y:S04]  /*8530*/  STG.E.U16 desc[UR60][R98.64], R49 ;  /* 0x0000003162007986 */ /* 0x0005e8000c10153c */
[----:B------:R2:W-:Y:S04]  /*8540*/  STG.E.U16 desc[UR60][R96.64], R8 ;  /* 0x0000000860007986 */ /* 0x0005e8000c10153c */
[----:B------:R2:W-:Y:S01]  /*8550*/  STG.E.U16 desc[UR60][R92.64], R4 ;  /* 0x000000045c007986 */ /* 0x0005e2000c10153c */
[----:B-----5:R-:W-:-:S03]  /*8560*/  PRMT R59, R10, 0x7632, R59 ;  /* 0x000076320a3b7816 */ /* 0x020fc6000000003b */
[----:B------:R2:W-:Y:S01]  /*8570*/  STG.E.U16 desc[UR60][R90.64], R45 ;  /* 0x0000002d5a007986 */ /* 0x0005e2000c10153c */
[----:B------:R-:W-:-:S03]  /*8580*/  PRMT R58, R6, 0x7632, R58 ;  /* 0x00007632063a7816 */ /* 0x000fc6000000003a */
[----:B------:R2:W-:Y:S04]  /*8590*/  STG.E.U16 desc[UR60][R94.64], R47 ;  /* 0x0000002f5e007986 */ /* 0x0005e8000c10153c */
[----:B------:R2:W-:Y:S04]  /*85a0*/  STG.E.U16 desc[UR60][R102.64], R9 ;  /* 0x0000000966007986 */ /* 0x0005e8000c10153c */
[----:B------:R2:W-:Y:S01]  /*85b0*/  STG.E.U16 desc[UR60][R104.64], R5 ;  /* 0x0000000568007986 */ /* 0x0005e2000c10153c */
[----:B0-----:R-:W-:-:S03]  /*85c0*/  PRMT R62, R11, 0x7632, R62 ;  /* 0x000076320b3e7816 */ /* 0x001fc6000000003e */
[----:B------:R2:W-:Y:S01]  /*85d0*/  STG.E.U16 desc[UR60][R106.64], R53 ;  /* 0x000000356a007986 */ /* 0x0005e2000c10153c */
[----:B------:R-:W-:-:S03]  /*85e0*/  PRMT R61, R7, 0x7632, R61 ;  /* 0x00007632073d7816 */ /* 0x000fc6000000003d */
[----:B------:R2:W-:Y:S04]  /*85f0*/  STG.E.U16 desc[UR60][R112.64], R56 ;  /* 0x0000003870007986 */ /* 0x0005e8000c10153c */
[----:B------:R2:W-:Y:S04]  /*8600*/  STG.E.U16 desc[UR60][R110.64], R10 ;  /* 0x0000000a6e007986 */ /* 0x0005e8000c10153c */
[----:B------:R2:W-:Y:S01]  /*8610*/  STG.E.U16 desc[UR60][R108.64], R6 ;  /* 0x000000066c007986 */ /* 0x0005e2000c10153c */
[----:B------:R-:W-:-:S03]  /*8620*/  PRMT R64, R12, 0x7632, R64 ;  /* 0x000076320c407816 */ /* 0x000fc60000000040 */
[----:B------:R2:W-:Y:S01]  /*8630*/  STG.E.U16 desc[UR60][R118.64], R59 ;  /* 0x0000003b76007986 */ /* 0x0005e2000c10153c */
[----:B---3--:R-:W-:-:S03]  /*8640*/  PRMT R68, R16, 0x7632, R68 ;  /* 0x0000763210447816 */ /* 0x008fc60000000044 */
        /* <DEDUP_REMOVED lines=9> */
[----:B-1----:R-:W-:-:S03]  /*86e0*/  PRMT R74, R14, 0x7632, R74 ;  /* 0x000076320e4a7816 */ /* 0x002fc6000000004a */
[----:B------:R2:W-:Y:S01]  /*86f0*/  STG.E.U16 desc[UR60][R128.64], R64 ;  /* 0x0000004080007986 */ /* 0x0005e2000c10153c */
        /* <DEDUP_REMOVED lines=9> */
[----:B------:R2:W-:Y:S04]  /*8790*/  STG.E.U16 desc[UR60][R144.64], R18 ;  /* 0x0000001290007986 */ /* 0x0005e8000c10153c */
[----:B------:R2:W-:Y:S04]  /*87a0*/  STG.E.U16 desc[UR60][R148.64], R74 ;  /* 0x0000004a94007986 */ /* 0x0005e8000c10153c */
[----:B------:R2:W-:Y:S04]  /*87b0*/  STG.E.U16 desc[UR60][R146.64], R73 ;  /* 0x0000004992007986 */ /* 0x0005e8000c10153c */
[----:B------:R2:W-:Y:S04]  /*87c0*/  STG.E.U16 desc[UR60][R156.64], R15 ;  /* 0x0000000f9c007986 */ /* 0x0005e8000c10153c */
[----:B------:R2:W-:Y:S04]  /*87d0*/  STG.E.U16 desc[UR60][R152.64], R19 ;  /* 0x0000001398007986 */ /* 0x0005e8000c10153c */
[----:B------:R2:W-:Y:S04]  /*87e0*/  STG.E.U16 desc[UR60][R150.64], R75 ;  /* 0x0000004b96007986 */ /* 0x0005e8000c10153c */
[----:B------:R2:W-:Y:S01]  /*87f0*/  STG.E.U16 desc[UR60][R154.64], R77 ;  /* 0x0000004d9a007986 */ /* 0x0005e2000c10153c */
[----:B------:R-:W-:-:S02]  /*8800*/  FSEL R3, R32, -INF , P1 ;  /* 0xff80000020037808 */ /* 0x000fc40000800000 */
[----:B------:R-:W-:-:S03]  /*8810*/  FSEL R2, R33, -INF , P2 ;  /* 0xff80000021027808 */ /* 0x000fc60001000000 */
[----:B------:R-:W-:Y:S02]  /*8820*/  FFMA R208, R3, 0.69314718246459960938, R208 ;  /* 0x3f31721803d07823 */ /* 0x000fe400000000d0 */
[----:B------:R-:W-:Y:S01]  /*8830*/  FFMA R209, R2, 0.69314718246459960938, R213 ;  /* 0x3f31721802d17823 */ /* 0x000fe200000000d5 */
[----:B------:R-:W-:Y:S08]  /*8840*/  BAR.SYNC.DEFER_BLOCKING 0x0 ;  /* 0x0000000000007b1d */ /* 0x000ff00000010000 */
[----:B------:R-:W0:Y:S01]  /*8850*/  LDC R2, c[0x0][0x27c] ;  /* 0x00009f00ff027b82 */ /* 0x000e220000000800 */
[----:B------:R2:W-:Y:S07]  /*8860*/  STS.64 [R0], R208 ;  /* 0x000000d000007388 */ /* 0x0005ee0000000a00 */
[----:B------:R-:W-:Y:S06]  /*8870*/  BAR.SYNC.DEFER_BLOCKING 0x0 ;  /* 0x0000000000007b1d */ /* 0x000fec0000010000 */
[----:B------:R-:W-:Y:S05]  /*8880*/  @P0 EXIT ;  /* 0x000000000000094d */ /* 0x000fea0003800000 */
[----:B------:R-:W3:Y:S01]  /*8890*/  LDL.LU R160, [R1+0x6c] ;  /* 0x00006c0001a07983 */ /* 0x000ee20000300800 */
[----:B--2---:R-:W1:Y:S01]  /*88a0*/  LDC.64 R6, c[0x0][0x230] ;  /* 0x00008c00ff067b82 */ /* 0x004e620000000a00 */
[----:B0-----:R-:W-:Y:S02]  /*88b0*/  IMAD R0, R161, R2, RZ ;  /* 0x00000002a1007224 */ /* 0x001fe400078e02ff */
[----:B------:R-:W-:Y:S02]  /*88c0*/  IMAD.SHL.U32 R2, R159, 0x4, RZ ;  /* 0x000000049f027824 */ /* 0x000fe400078e00ff */
[C---:B------:R-:W-:Y:S02]  /*88d0*/  IMAD.SHL.U32 R3, R0.reuse, 0x4, RZ ;  /* 0x0000000400037824 */ /* 0x040fe400078e00ff */
[----:B------:R-:W-:-:S04]  /*88e0*/  IMAD.HI R0, R0, 0x4, RZ ;  /* 0x0000000400007827 */ /* 0x000fc800078e02ff */
[----:B------:R-:W-:Y:S01]  /*88f0*/  IMAD.HI R4, R159, 0x4, RZ ;  /* 0x000000049f047827 */ /* 0x000fe200078e02ff */
[----:B-1----:R-:W-:-:S04]  /*8900*/  IADD3 R2, P0, P1, R2, R6, R3 ;  /* 0x0000000602027210 */ /* 0x002fc8000791e003 */
[----:B------:R-:W-:Y:S01]  /*8910*/  IADD3.X R3, R4, R7, R0, P0, P1 ;  /* 0x0000000704037210 */ /* 0x000fe200007e2400 */
[----:B---3--:R-:W0:Y:S04]  /*8920*/  LDS R5, [R160] ;  /* 0x00000000a0057984 */ /* 0x008e280000000800 */
[----:B0-----:R-:W-:Y:S01]  /*8930*/  STG.E desc[UR60][R2.64], R5 ;  /* 0x0000000502007986 */ /* 0x001fe2000c10193c */
[----:B------:R-:W-:Y:S05]  /*8940*/  EXIT ;  /* 0x000000000000794d */ /* 0x000fea0003800000 */
.L_x_2:
[----:B------:R-:W-:-:S00]  /*8950*/  BRA `(.L_x_2) ;  /* 0xfffffffc00fc7947 */ /* 0x000fc0000383ffff */
[----:B------:R-:W-:-:S00]  /*8960*/  NOP ;  /* 0x0000000000007918 */ /* 0x000fc00000000000 */
        /* <DEDUP_REMOVED lines=9> */
.L_x_3:


//--------------------- .nv.global.init           --------------------------
	.section	.nv.global.init,"aw",@progbits
.nv.global.init:
	.type		_$_str,@object
	.size		_$_str,(.L_0 - _$_str)
_$_str:
        /*0000*/ 	.byte	0x5f, 0x5f, 0x43, 0x55, 0x44, 0x41, 0x5f, 0x46, 0x54, 0x5a, 0x00
.L_0:


//--------------------- .nv.shared.attn_fwd       --------------------------
	.section	.nv.shared.attn_fwd,"aw",@nobits
	.sectionflags	@""
	.align	16
	.zero		1024


//--------------------- .nv.shared.reserved.0     --------------------------
	.section	.nv.shared.reserved.0,"aw",@nobits
	.weak		__nv_reservedSMEM_offset_0_alias
	.size		__nv_reservedSMEM_offset_0_alias, 0, 0
	.other		__nv_reservedSMEM_offset_0_alias,@"STO_CUDA_RESERVED_SHARED STV_DEFAULT"
__nv_reservedSMEM_offset_0_alias:
	.zero		0


//--------------------- .nv.constant0.attn_fwd    --------------------------
	.section	.nv.constant0.attn_fwd,"a",@progbits
	.sectionflags	@""
	.align	4
.nv.constant0.attn_fwd:
	.zero		664


//--------------------- SYMBOLS --------------------------

	.type		.nv.reservedSmem.offset0,@object
	.size		.nv.reservedSmem.offset0,0x4
